	.target	sm_90a

	.elftype	@"ET_EXEC"


//--------------------- .note.nv.tkinfo           --------------------------
	.section	.note.nv.tkinfo,"",@"SHT_NOTE"
	.sectionflags	@"SHF_NOTE_NV_TKINFO"
	.tkinfo
        /*0018*/ 	.word	0x00000002
        /*0030*/ 	.string	""
        /*0030*/ 	.string	"ptxas"
        /*0030*/ 	.string	"Cuda compilation tools, release 13.0, V13.0.88"
        /*0030*/ 	.string	"Build cuda_13.0.r13.0/compiler.36424714_0"
        /*0030*/ 	.string	"-arch sm_90a -m 64 "



//--------------------- .note.nv.cuinfo           --------------------------
	.section	.note.nv.cuinfo,"",@"SHT_NOTE"
	.sectionflags	@"SHF_NOTE_NV_CUINFO"
        /*0018*/ 	.short	0x0002
        /*001a*/ 	.short	0x005a
        /*001c*/ 	.short	0x0082
	.zero		2


//--------------------- .nv.info                  --------------------------
	.section	.nv.info,"",@"SHT_CUDA_INFO"
	.align	4


	//----- nvinfo : EIATTR_REGCOUNT
	.align		4
        /*0000*/ 	.byte	0x04, 0x2f
        /*0002*/ 	.short	(.L_15 - .L_14)
	.align		4
.L_14:
        /*0004*/ 	.word	index@(_ZN7cutlass13device_kernelINS_4gemm6kernel13GemmUniversalIN4cute5tupleIJiiiiEEENS1_10collective13CollectiveMmaINS1_34MainloopSm90TmaGmmaWarpSpecializedILi9ENS5_IJNS4_1CILi1EEENSA_ILi2EEESB_EEENS1_32KernelTmaWarpSpecializedPingpongEEENS5_IJNSA_ILi64EEENSA_ILi128EEESG_EEENS_6half_tENS5_IJlSB_lEEESJ_SK_NS4_8TiledMMAINS4_8MMA_AtomIJNS4_4SM904GMMA26MMA_64x128x16_F32F16F16_SSILNSO_5MajorE0ELSQ_0ELNSO_7ScaleInE1ELSR_1EEEEEENS4_6LayoutINS5_IJSB_SB_SB_EEENS5_IJNSA_ILi0EEESW_SW_EEEEENS5_IJNS4_10UnderscoreESZ_SZ_EEEEENS4_23SM90_TMA_LOAD_MULTICASTENS4_14ComposedLayoutINS4_7SwizzleILi3ELi4ELi3EEENS4_18smem_ptr_flag_bitsILi16EEENSU_INS5_IJNSA_ILi8EEESG_EEENS5_IJSG_SB_EEEEEEEvNS4_8identityENS4_13SM90_TMA_LOADES1C_vS1D_EENS_8epilogue10collective6detail29Sm90TmaWarpSpecializedAdapterINS1H_15DefaultEpilogueISJ_SK_SK_NS1G_6thread17LinearCombinationISJ_Li1EffLNS1L_9ScaleType4KindE0ELNS_15FloatRoundStyleE2ESJ_EENS1_15EpilogueDefaultEEEEEvvEEEEvNT_6ParamsE)
        /*0008*/ 	.word	0x000000a8


	//----- nvinfo : EIATTR_FRAME_SIZE
	.align		4
.L_15:
        /*000c*/ 	.byte	0x04, 0x11
        /*000e*/ 	.short	(.L_17 - .L_16)
	.align		4
.L_16:
        /*0010*/ 	.word	index@(_ZN7cutlass13device_kernelINS_4gemm6kernel13GemmUniversalIN4cute5tupleIJiiiiEEENS1_10collective13CollectiveMmaINS1_34MainloopSm90TmaGmmaWarpSpecializedILi9ENS5_IJNS4_1CILi1EEENSA_ILi2EEESB_EEENS1_32KernelTmaWarpSpecializedPingpongEEENS5_IJNSA_ILi64EEENSA_ILi128EEESG_EEENS_6half_tENS5_IJlSB_lEEESJ_SK_NS4_8TiledMMAINS4_8MMA_AtomIJNS4_4SM904GMMA26MMA_64x128x16_F32F16F16_SSILNSO_5MajorE0ELSQ_0ELNSO_7ScaleInE1ELSR_1EEEEEENS4_6LayoutINS5_IJSB_SB_SB_EEENS5_IJNSA_ILi0EEESW_SW_EEEEENS5_IJNS4_10UnderscoreESZ_SZ_EEEEENS4_23SM90_TMA_LOAD_MULTICASTENS4_14ComposedLayoutINS4_7SwizzleILi3ELi4ELi3EEENS4_18smem_ptr_flag_bitsILi16EEENSU_INS5_IJNSA_ILi8EEESG_EEENS5_IJSG_SB_EEEEEEEvNS4_8identityENS4_13SM90_TMA_LOADES1C_vS1D_EENS_8epilogue10collective6detail29Sm90TmaWarpSpecializedAdapterINS1H_15DefaultEpilogueISJ_SK_SK_NS1G_6thread17LinearCombinationISJ_Li1EffLNS1L_9ScaleType4KindE0ELNS_15FloatRoundStyleE2ESJ_EENS1_15EpilogueDefaultEEEEEvvEEEEvNT_6ParamsE)
        /*0014*/ 	.word	0x00000008


	//----- nvinfo : EIATTR_MIN_STACK_SIZE
	.align		4
.L_17:
        /*0018*/ 	.byte	0x04, 0x12
        /*001a*/ 	.short	(.L_19 - .L_18)
	.align		4
.L_18:
        /*001c*/ 	.word	index@(_ZN7cutlass13device_kernelINS_4gemm6kernel13GemmUniversalIN4cute5tupleIJiiiiEEENS1_10collective13CollectiveMmaINS1_34MainloopSm90TmaGmmaWarpSpecializedILi9ENS5_IJNS4_1CILi1EEENSA_ILi2EEESB_EEENS1_32KernelTmaWarpSpecializedPingpongEEENS5_IJNSA_ILi64EEENSA_ILi128EEESG_EEENS_6half_tENS5_IJlSB_lEEESJ_SK_NS4_8TiledMMAINS4_8MMA_AtomIJNS4_4SM904GMMA26MMA_64x128x16_F32F16F16_SSILNSO_5MajorE0ELSQ_0ELNSO_7ScaleInE1ELSR_1EEEEEENS4_6LayoutINS5_IJSB_SB_SB_EEENS5_IJNSA_ILi0EEESW_SW_EEEEENS5_IJNS4_10UnderscoreESZ_SZ_EEEEENS4_23SM90_TMA_LOAD_MULTICASTENS4_14ComposedLayoutINS4_7SwizzleILi3ELi4ELi3EEENS4_18smem_ptr_flag_bitsILi16EEENSU_INS5_IJNSA_ILi8EEESG_EEENS5_IJSG_SB_EEEEEEEvNS4_8identityENS4_13SM90_TMA_LOADES1C_vS1D_EENS_8epilogue10collective6detail29Sm90TmaWarpSpecializedAdapterINS1H_15DefaultEpilogueISJ_SK_SK_NS1G_6thread17LinearCombinationISJ_Li1EffLNS1L_9ScaleType4KindE0ELNS_15FloatRoundStyleE2ESJ_EENS1_15EpilogueDefaultEEEEEvvEEEEvNT_6ParamsE)
        /*0020*/ 	.word	0x00000008
.L_19:


//--------------------- .nv.compat                --------------------------
	.section	.nv.compat,"",@"SHT_CUDA_COMPAT_INFO"
	.align	4
        /*0000*/ 	.byte	0x02, 0x09, 0x01, 0x00, 0x02, 0x02, 0x04, 0x00, 0x02, 0x05, 0x05, 0x00, 0x03, 0x07, 0x01, 0x01
        /*0010*/ 	.byte	0x02, 0x03, 0x01, 0x00, 0x02, 0x06, 0x01, 0x00, 0x04, 0x0b, 0x08, 0x00, 0x00, 0x00, 0x00, 0x00
        /*0020*/ 	.byte	0x00, 0x00, 0x00, 0x00


//--------------------- .nv.info._ZN7cutlass13device_kernelINS_4gemm6kernel13GemmUniversalIN4cute5tupleIJiiiiEEENS1_10collective13CollectiveMmaINS1_34MainloopSm90TmaGmmaWarpSpecializedILi9ENS5_IJNS4_1CILi1EEENSA_ILi2EEESB_EEENS1_32KernelTmaWarpSpecializedPingpongEEENS5_IJNSA_ILi64EEENSA_ILi128EEESG_EEENS_6half_tENS5_IJlSB_lEEESJ_SK_NS4_8TiledMMAINS4_8MMA_AtomIJNS4_4SM904GMMA26MMA_64x128x16_F32F16F16_SSILNSO_5MajorE0ELSQ_0ELNSO_7ScaleInE1ELSR_1EEEEEENS4_6LayoutINS5_IJSB_SB_SB_EEENS5_IJNSA_ILi0EEESW_SW_EEEEENS5_IJNS4_10UnderscoreESZ_SZ_EEEEENS4_23SM90_TMA_LOAD_MULTICASTENS4_14ComposedLayoutINS4_7SwizzleILi3ELi4ELi3EEENS4_18smem_ptr_flag_bitsILi16EEENSU_INS5_IJNSA_ILi8EEESG_EEENS5_IJSG_SB_EEEEEEEvNS4_8identityENS4_13SM90_TMA_LOADES1C_vS1D_EENS_8epilogue10collective6detail29Sm90TmaWarpSpecializedAdapterINS1H_15DefaultEpilogueISJ_SK_SK_NS1G_6thread17LinearCombinationISJ_Li1EffLNS1L_9ScaleType4KindE0ELNS_15FloatRoundStyleE2ESJ_EENS1_15EpilogueDefaultEEEEEvvEEEEvNT_6ParamsE --------------------------
	.section	.nv.info._ZN7cutlass13device_kernelINS_4gemm6kernel13GemmUniversalIN4cute5tupleIJiiiiEEENS1_10collective13CollectiveMmaINS1_34MainloopSm90TmaGmmaWarpSpecializedILi9ENS5_IJNS4_1CILi1EEENSA_ILi2EEESB_EEENS1_32KernelTmaWarpSpecializedPingpongEEENS5_IJNSA_ILi64EEENSA_ILi128EEESG_EEENS_6half_tENS5_IJlSB_lEEESJ_SK_NS4_8TiledMMAINS4_8MMA_AtomIJNS4_4SM904GMMA26MMA_64x128x16_F32F16F16_SSILNSO_5MajorE0ELSQ_0ELNSO_7ScaleInE1ELSR_1EEEEEENS4_6LayoutINS5_IJSB_SB_SB_EEENS5_IJNSA_ILi0EEESW_SW_EEEEENS5_IJNS4_10UnderscoreESZ_SZ_EEEEENS4_23SM90_TMA_LOAD_MULTICASTENS4_14ComposedLayoutINS4_7SwizzleILi3ELi4ELi3EEENS4_18smem_ptr_flag_bitsILi16EEENSU_INS5_IJNSA_ILi8EEESG_EEENS5_IJSG_SB_EEEEEEEvNS4_8identityENS4_13SM90_TMA_LOADES1C_vS1D_EENS_8epilogue10collective6detail29Sm90TmaWarpSpecializedAdapterINS1H_15DefaultEpilogueISJ_SK_SK_NS1G_6thread17LinearCombinationISJ_Li1EffLNS1L_9ScaleType4KindE0ELNS_15FloatRoundStyleE2ESJ_EENS1_15EpilogueDefaultEEEEEvvEEEEvNT_6ParamsE,"",@"SHT_CUDA_INFO"
	.sectionflags	@""
	.align	4


	//----- nvinfo : EIATTR_CUDA_API_VERSION
	.align		4
        /*0000*/ 	.byte	0x04, 0x37
        /*0002*/ 	.short	(.L_21 - .L_20)
.L_20:
        /*0004*/ 	.word	0x00000082


	//----- nvinfo : EIATTR_KPARAM_INFO
	.align		4
.L_21:
        /*0008*/ 	.byte	0x04, 0x17
        /*000a*/ 	.short	(.L_23 - .L_22)
.L_22:
        /*000c*/ 	.word	0x00000000
        /*0010*/ 	.short	0x0000
        /*0012*/ 	.short	0x0070
        /*0014*/ 	.byte	0x00, 0xf0, 0x01, 0x10


	//----- nvinfo : EIATTR_SPARSE_MMA_MASK
	.align		4
.L_23:
        /*0018*/ 	.byte	0x03, 0x50
        /*001a*/ 	.short	0x0000


	//----- nvinfo : EIATTR_MAXREG_COUNT
	.align		4
        /*001c*/ 	.byte	0x03, 0x1b
        /*001e*/ 	.short	0x00a8


	//----- nvinfo : EIATTR_NUM_BARRIERS
	.align		4
        /*0020*/ 	.byte	0x02, 0x4c
        /*0022*/ 	.byte	0x01
	.zero		1


	//----- nvinfo : EIATTR_EXTERNS
	.align		4
        /*0024*/ 	.byte	0x04, 0x0f
        /*0026*/ 	.short	(.L_25 - .L_24)


	//   ....[0]....
	.align		4
.L_24:
        /*0028*/ 	.word	index@(__assertfail)


	//----- nvinfo : EIATTR_ANNOTATIONS
	.align		4
.L_25:
        /*002c*/ 	.byte	0x04, 0x55
        /*002e*/ 	.short	(.L_27 - .L_26)


	//   ....[0]....
.L_26:
        /*0030*/ 	.word	0x00000001
        /*0034*/ 	.byte	0x10, 0x0e, 0x00, 0x00, 0x01, 0x00, 0x00, 0x00, 0xc0, 0x14, 0x00, 0x00, 0x01, 0x00, 0x00, 0x00
        /*0044*/ 	.byte	0xc0, 0x63, 0x00, 0x00, 0x01, 0x00, 0x00, 0x00, 0xf0, 0x6f, 0x00, 0x00


	//----- nvinfo : EIATTR_MERCURY_ISA_VERSION
	.align		4
.L_27:
        /*0050*/ 	.byte	0x03, 0x5f
        /*0052*/ 	.short	0x0101


	//----- nvinfo : EIATTR_INT_WARP_WIDE_INSTR_OFFSETS
	.align		4
        /*0054*/ 	.byte	0x04, 0x31
        /*0056*/ 	.short	(.L_29 - .L_28)


	//   ....[0]....
.L_28:
        /*0058*/ 	.word	0x000005d0


	//   ....[1]....
        /*005c*/ 	.word	0x00000610


	//   ....[2]....
        /*0060*/ 	.word	0x00000740


	//   ....[3]....
        /*0064*/ 	.word	0x00000750


	//   ....[4]....
        /*0068*/ 	.word	0x00000760


	//   ....[5]....
        /*006c*/ 	.word	0x00000770


	//   ....[6]....
        /*0070*/ 	.word	0x00000830


	//   ....[7]....
        /*0074*/ 	.word	0x00000870


	//   ....[8]....
        /*0078*/ 	.word	0x00002180


	//----- nvinfo : EIATTR_COOP_GROUP_MASK_REGIDS
	.align		4
.L_29:
        /*007c*/ 	.byte	0x04, 0x29
        /*007e*/ 	.short	(.L_31 - .L_30)


	//   ....[0]....
.L_30:
        /*0080*/ 	.word	0xffffffff


	//   ....[1]....
        /*0084*/ 	.word	0xffffffff


	//   ....[2]....
        /*0088*/ 	.word	0xffffffff


	//   ....[3]....
        /*008c*/ 	.word	0xffffffff


	//   ....[4]....
        /*0090*/ 	.word	0xffffffff


	//   ....[5]....
        /*0094*/ 	.word	0xffffffff


	//   ....[6]....
        /*0098*/ 	.word	0xffffffff


	//----- nvinfo : EIATTR_COOP_GROUP_INSTR_OFFSETS
	.align		4
.L_31:
        /*009c*/ 	.byte	0x04, 0x28
        /*009e*/ 	.short	(.L_33 - .L_32)


	//   ....[0]....
.L_32:
        /*00a0*/ 	.word	0x00000070


	//   ....[1]....
        /*00a4*/ 	.word	0x00000080


	//   ....[2]....
        /*00a8*/ 	.word	0x00000140


	//   ....[3]....
        /*00ac*/ 	.word	0x000003b0


	//   ....[4]....
        /*00b0*/ 	.word	0x000003f0


	//   ....[5]....
        /*00b4*/ 	.word	0x00000480


	//   ....[6]....
        /*00b8*/ 	.word	0x000009c0


	//----- nvinfo : EIATTR_REG_RECONFIG
	.align		4
.L_33:
        /*00bc*/ 	.byte	0x01, 0x54
	.zero		2


	//----- nvinfo : EIATTR_SYSCALL_OFFSETS
	.align		4
        /*00c0*/ 	.byte	0x04, 0x46
        /*00c2*/ 	.short	(.L_35 - .L_34)


	//   ....[0]....
.L_34:
        /*00c4*/ 	.word	0x00001930


	//----- nvinfo : EIATTR_MBARRIER_INSTR_OFFSETS
	.align		4
.L_35:
        /*00c8*/ 	.byte	0x04, 0x39
        /*00ca*/ 	.short	(.L_37 - .L_36)


	//   ....[0]....
.L_36:
        /*00cc*/ 	.word	0x00000270
        /*00d0*/ 	.word	0x000000ff
        /*00d4*/ 	.word	0x00000000
        /*00d8*/ 	.short	0x0100
        /*00da*/ 	.byte	0x08
	.zero		1


	//   ....[1]....
        /*00dc*/ 	.word	0x00000280
        /*00e0*/ 	.word	0x000000ff
        /*00e4*/ 	.word	0x00000048
        /*00e8*/ 	.short	0x0100
        /*00ea*/ 	.byte	0x08
	.zero		1


	//   ....[2]....
        /*00ec*/ 	.word	0x00000290
        /*00f0*/ 	.word	0x000000ff
        /*00f4*/ 	.word	0x00000008
        /*00f8*/ 	.short	0x0100
        /*00fa*/ 	.byte	0x08
	.zero		1


	//   ....[3]....
        /*00fc*/ 	.word	0x000002a0
        /*0100*/ 	.word	0x000000ff
        /*0104*/ 	.word	0x00000050
        /*0108*/ 	.short	0x0100
        /*010a*/ 	.byte	0x08
	.zero		1


	//   ....[4]....
        /*010c*/ 	.word	0x000002b0
        /*0110*/ 	.word	0x000000ff
        /*0114*/ 	.word	0x00000010
        /*0118*/ 	.short	0x0100
        /*011a*/ 	.byte	0x08
	.zero		1


	//   ....[5]....
        /*011c*/ 	.word	0x000002c0
        /*0120*/ 	.word	0x000000ff
        /*0124*/ 	.word	0x00000058
        /*0128*/ 	.short	0x0100
        /*012a*/ 	.byte	0x08
	.zero		1


	//   ....[6]....
        /*012c*/ 	.word	0x000002d0
        /*0130*/ 	.word	0x000000ff
        /*0134*/ 	.word	0x00000018
        /*0138*/ 	.short	0x0100
        /*013a*/ 	.byte	0x08
	.zero		1


	//   ....[7]....
        /*013c*/ 	.word	0x000002e0
        /*0140*/ 	.word	0x000000ff
        /*0144*/ 	.word	0x00000060
        /*0148*/ 	.short	0x0100
        /*014a*/ 	.byte	0x08
	.zero		1


	//   ....[8]....
        /*014c*/ 	.word	0x000002f0
        /*0150*/ 	.word	0x000000ff
        /*0154*/ 	.word	0x00000020
        /*0158*/ 	.short	0x0100
        /*015a*/ 	.byte	0x08
	.zero		1


	//   ....[9]....
        /*015c*/ 	.word	0x00000300
        /*0160*/ 	.word	0x000000ff
        /*0164*/ 	.word	0x00000068
        /*0168*/ 	.short	0x0100
        /*016a*/ 	.byte	0x08
	.zero		1


	//   ....[10]....
        /*016c*/ 	.word	0x00000310
        /*0170*/ 	.word	0x000000ff
        /*0174*/ 	.word	0x00000028
        /*0178*/ 	.short	0x0100
        /*017a*/ 	.byte	0x08
	.zero		1


	//   ....[11]....
        /*017c*/ 	.word	0x00000320
        /*0180*/ 	.word	0x000000ff
        /*0184*/ 	.word	0x00000070
        /*0188*/ 	.short	0x0100
        /*018a*/ 	.byte	0x08
	.zero		1


	//   ....[12]....
        /*018c*/ 	.word	0x00000330
        /*0190*/ 	.word	0x000000ff
        /*0194*/ 	.word	0x00000030
        /*0198*/ 	.short	0x0100
        /*019a*/ 	.byte	0x08
	.zero		1


	//   ....[13]....
        /*019c*/ 	.word	0x00000340
        /*01a0*/ 	.word	0x000000ff
        /*01a4*/ 	.word	0x00000078
        /*01a8*/ 	.short	0x0100
        /*01aa*/ 	.byte	0x08
	.zero		1


	//   ....[14]....
        /*01ac*/ 	.word	0x00000350
        /*01b0*/ 	.word	0x000000ff
        /*01b4*/ 	.word	0x00000038
        /*01b8*/ 	.short	0x0100
        /*01ba*/ 	.byte	0x08
	.zero		1


	//   ....[15]....
        /*01bc*/ 	.word	0x00000360
        /*01c0*/ 	.word	0x000000ff
        /*01c4*/ 	.word	0x00000080
        /*01c8*/ 	.short	0x0100
        /*01ca*/ 	.byte	0x08
	.zero		1


	//   ....[16]....
        /*01cc*/ 	.word	0x00000370
        /*01d0*/ 	.word	0x000000ff
        /*01d4*/ 	.word	0x00000040
        /*01d8*/ 	.short	0x0100
        /*01da*/ 	.byte	0x08
	.zero		1


	//   ....[17]....
        /*01dc*/ 	.word	0x00000380
        /*01e0*/ 	.word	0x000000ff
        /*01e4*/ 	.word	0x00000088
        /*01e8*/ 	.short	0x0100
        /*01ea*/ 	.byte	0x08
	.zero		1


	//   ....[18]....
        /*01ec*/ 	.word	0x000008a0
        /*01f0*/ 	.word	0x000000ff
        /*01f4*/ 	.word	0x000000c0
        /*01f8*/ 	.short	0x0100
        /*01fa*/ 	.byte	0x08
	.zero		1


	//   ....[19]....
        /*01fc*/ 	.word	0x00000920
        /*0200*/ 	.word	0x000000ff
        /*0204*/ 	.word	0x000000c8
        /*0208*/ 	.short	0x0100
        /*020a*/ 	.byte	0x08
	.zero		1


	//   ....[20]....
        /*020c*/ 	.word	0x00000940
        /*0210*/ 	.word	0x000000ff
        /*0214*/ 	.word	0x000000a0
        /*0218*/ 	.short	0x0100
        /*021a*/ 	.byte	0x09
	.zero		1


	//   ....[21]....
        /*021c*/ 	.word	0x00000950
        /*0220*/ 	.word	0x000000ff
        /*0224*/ 	.word	0x000000a8
        /*0228*/ 	.short	0x0100
        /*022a*/ 	.byte	0x09
	.zero		1


	//   ....[22]....
        /*022c*/ 	.word	0x00000960
        /*0230*/ 	.word	0x000000ff
        /*0234*/ 	.word	0x000000b0
        /*0238*/ 	.short	0x0100
        /*023a*/ 	.byte	0x09
	.zero		1


	//   ....[23]....
        /*023c*/ 	.word	0x00000970
        /*0240*/ 	.word	0x000000ff
        /*0244*/ 	.word	0x000000b8
        /*0248*/ 	.short	0x0100
        /*024a*/ 	.byte	0x09
	.zero		1


	//   ....[24]....
        /*024c*/ 	.word	0x000017f0
        /*0250*/ 	.word	0x000000ff
        /*0254*/ 	.word	0xfffffff8
        /*0258*/ 	.short	0x010a
        /*025a*/ 	.byte	0x2b
	.zero		1


	//   ....[25]....
        /*025c*/ 	.word	0x000019b0
        /*0260*/ 	.word	0x00000003
        /*0264*/ 	.word	0x00000000
        /*0268*/ 	.short	0x010a
        /*026a*/ 	.byte	0x3f
	.zero		1


	//   ....[26]....
        /*026c*/ 	.word	0x00001a10
        /*0270*/ 	.word	0x00000003
        /*0274*/ 	.word	0x00000000
        /*0278*/ 	.short	0x010a
        /*027a*/ 	.byte	0x3f
	.zero		1


	//   ....[27]....
        /*027c*/ 	.word	0x00001d70
        /*0280*/ 	.word	0x000000ff
        /*0284*/ 	.word	0x00000000
        /*0288*/ 	.short	0x010a
        /*028a*/ 	.byte	0x04
	.zero		1


	//   ....[28]....
        /*028c*/ 	.word	0x00001db0
        /*0290*/ 	.word	0x000000ff
        /*0294*/ 	.word	0x00000000
        /*0298*/ 	.short	0x010a
        /*029a*/ 	.byte	0x04
	.zero		1


	//   ....[29]....
        /*029c*/ 	.word	0x00002010
        /*02a0*/ 	.word	0x00000005
        /*02a4*/ 	.word	0x00000000
        /*02a8*/ 	.short	0x0101
        /*02aa*/ 	.byte	0x3f
	.zero		1


	//   ....[30]....
        /*02ac*/ 	.word	0x00002120
        /*02b0*/ 	.word	0x00000003
        /*02b4*/ 	.word	0x00000000
        /*02b8*/ 	.short	0x0101
        /*02ba*/ 	.byte	0x2e
	.zero		1


	//   ....[31]....
        /*02bc*/ 	.word	0x00002220
        /*02c0*/ 	.word	0x00000003
        /*02c4*/ 	.word	0x00000000
        /*02c8*/ 	.short	0x0101
        /*02ca*/ 	.byte	0x3f
	.zero		1


	//   ....[32]....
        /*02cc*/ 	.word	0x000022a0
        /*02d0*/ 	.word	0x000000ff
        /*02d4*/ 	.word	0x00000008
        /*02d8*/ 	.short	0x010a
        /*02da*/ 	.byte	0x2b
	.zero		1


	//   ....[33]....
        /*02dc*/ 	.word	0x00006400
        /*02e0*/ 	.word	0x00000000
        /*02e4*/ 	.word	0x00000000
        /*02e8*/ 	.short	0x0101
        /*02ea*/ 	.byte	0x2e
	.zero		1


	//   ....[34]....
        /*02ec*/ 	.word	0x00006d30
        /*02f0*/ 	.word	0x0000000e
        /*02f4*/ 	.word	0x00000048
        /*02f8*/ 	.short	0x010a
        /*02fa*/ 	.byte	0x3f
	.zero		1


	//   ....[35]....
        /*02fc*/ 	.word	0x00007120
        /*0300*/ 	.word	0x00000006
        /*0304*/ 	.word	0x000000c8
        /*0308*/ 	.short	0x0101
        /*030a*/ 	.byte	0x3f
	.zero		1


	//   ....[36]....
        /*030c*/ 	.word	0x00007840
        /*0310*/ 	.word	0x00000007
        /*0314*/ 	.word	0x00000000
        /*0318*/ 	.short	0x010a
        /*031a*/ 	.byte	0x3f
	.zero		1


	//   ....[37]....
        /*031c*/ 	.word	0x000078c0
        /*0320*/ 	.word	0x00000006
        /*0324*/ 	.word	0x00000000
        /*0328*/ 	.short	0x010a
        /*032a*/ 	.byte	0x3f
	.zero		1


	//   ....[38]....
        /*032c*/ 	.word	0x00007950
        /*0330*/ 	.word	0x00000007
        /*0334*/ 	.word	0x00000000
        /*0338*/ 	.short	0x010a
        /*033a*/ 	.byte	0x3f
	.zero		1


	//   ....[39]....
        /*033c*/ 	.word	0x000079e0
        /*0340*/ 	.word	0x00000006
        /*0344*/ 	.word	0x00000000
        /*0348*/ 	.short	0x010a
        /*034a*/ 	.byte	0x3f
	.zero		1


	//   ....[40]....
        /*034c*/ 	.word	0x00007a70
        /*0350*/ 	.word	0x00000007
        /*0354*/ 	.word	0x00000000
        /*0358*/ 	.short	0x010a
        /*035a*/ 	.byte	0x3f
	.zero		1


	//   ....[41]....
        /*035c*/ 	.word	0x00007b00
        /*0360*/ 	.word	0x00000006
        /*0364*/ 	.word	0x00000000
        /*0368*/ 	.short	0x010a
        /*036a*/ 	.byte	0x3f
	.zero		1


	//   ....[42]....
        /*036c*/ 	.word	0x00007b90
        /*0370*/ 	.word	0x00000007
        /*0374*/ 	.word	0x00000000
        /*0378*/ 	.short	0x010a
        /*037a*/ 	.byte	0x3f
	.zero		1


	//   ....[43]....
        /*037c*/ 	.word	0x00007c20
        /*0380*/ 	.word	0x00000006
        /*0384*/ 	.word	0x00000000
        /*0388*/ 	.short	0x010a
        /*038a*/ 	.byte	0x3f
	.zero		1


	//   ....[44]....
        /*038c*/ 	.word	0x00007cb0
        /*0390*/ 	.word	0x00000005
        /*0394*/ 	.word	0x00000000
        /*0398*/ 	.short	0x010a
        /*039a*/ 	.byte	0x3f
	.zero		1


	//   ....[45]....
        /*039c*/ 	.word	0x00007d20
        /*03a0*/ 	.word	0x00000003
        /*03a4*/ 	.word	0xfffffff8
        /*03a8*/ 	.short	0x010a
        /*03aa*/ 	.byte	0x3f
	.zero		1


	//   ....[46]....
        /*03ac*/ 	.word	0x00007d70
        /*03b0*/ 	.word	0x00000003
        /*03b4*/ 	.word	0x00000000
        /*03b8*/ 	.short	0x010a
        /*03ba*/ 	.byte	0x3f
	.zero		1


	//   ....[47]....
        /*03bc*/ 	.word	0x00007dd0
        /*03c0*/ 	.word	0x00000005
        /*03c4*/ 	.word	0x00000000
        /*03c8*/ 	.short	0x010a
        /*03ca*/ 	.byte	0x3f
	.zero		1


	//   ....[48]....
        /*03cc*/ 	.word	0x00007e30
        /*03d0*/ 	.word	0x00000003
        /*03d4*/ 	.word	0x00000008
        /*03d8*/ 	.short	0x010a
        /*03da*/ 	.byte	0x3f
	.zero		1


	//   ....[49]....
        /*03dc*/ 	.word	0x00007f00
        /*03e0*/ 	.word	0x0000000e
        /*03e4*/ 	.word	0x00000048
        /*03e8*/ 	.short	0x010a
        /*03ea*/ 	.byte	0x3f
	.zero		1


	//   ....[50]....
        /*03ec*/ 	.word	0x00007fd0
        /*03f0*/ 	.word	0x00000007
        /*03f4*/ 	.word	0x00000000
        /*03f8*/ 	.short	0x010a
        /*03fa*/ 	.byte	0x3f
	.zero		1


	//   ....[51]....
        /*03fc*/ 	.word	0x00008020
        /*0400*/ 	.word	0x00000006
        /*0404*/ 	.word	0x00000000
        /*0408*/ 	.short	0x010a
        /*040a*/ 	.byte	0x3f
	.zero		1


	//   ....[52]....
        /*040c*/ 	.word	0x00008070
        /*0410*/ 	.word	0x00000007
        /*0414*/ 	.word	0x00000000
        /*0418*/ 	.short	0x010a
        /*041a*/ 	.byte	0x3f
	.zero		1


	//   ....[53]....
        /*041c*/ 	.word	0x000080c0
        /*0420*/ 	.word	0x00000006
        /*0424*/ 	.word	0x00000000
        /*0428*/ 	.short	0x010a
        /*042a*/ 	.byte	0x3f
	.zero		1


	//   ....[54]....
        /*042c*/ 	.word	0x00008110
        /*0430*/ 	.word	0x00000007
        /*0434*/ 	.word	0x00000000
        /*0438*/ 	.short	0x010a
        /*043a*/ 	.byte	0x3f
	.zero		1


	//   ....[55]....
        /*043c*/ 	.word	0x00008160
        /*0440*/ 	.word	0x00000006
        /*0444*/ 	.word	0x00000000
        /*0448*/ 	.short	0x010a
        /*044a*/ 	.byte	0x3f
	.zero		1


	//   ....[56]....
        /*044c*/ 	.word	0x000081b0
        /*0450*/ 	.word	0x00000007
        /*0454*/ 	.word	0x00000000
        /*0458*/ 	.short	0x010a
        /*045a*/ 	.byte	0x3f
	.zero		1


	//   ....[57]....
        /*045c*/ 	.word	0x00008200
        /*0460*/ 	.word	0x00000006
        /*0464*/ 	.word	0x00000000
        /*0468*/ 	.short	0x010a
        /*046a*/ 	.byte	0x3f
	.zero		1


	//----- nvinfo : EIATTR_NUM_MBARRIERS
	.align		4
.L_37:
        /*046c*/ 	.byte	0x03, 0x38
        /*046e*/ 	.short	0x0018


	//----- nvinfo : EIATTR_EXIT_INSTR_OFFSETS
	.align		4
        /*0470*/ 	.byte	0x04, 0x1c
        /*0472*/ 	.short	(.L_39 - .L_38)


	//   ....[0]....
.L_38:
        /*0474*/ 	.word	0x00001450


	//   ....[1]....
        /*0478*/ 	.word	0x000014b0


	//   ....[2]....
        /*047c*/ 	.word	0x00006a20


	//   ....[3]....
        /*0480*/ 	.word	0x00006a50


	//   ....[4]....
        /*0484*/ 	.word	0x00007d00


	//----- nvinfo : EIATTR_MAX_THREADS
	.align		4
.L_39:
        /*0488*/ 	.byte	0x04, 0x05
        /*048a*/ 	.short	(.L_41 - .L_40)
.L_40:
        /*048c*/ 	.word	0x00000180
        /*0490*/ 	.word	0x00000001
        /*0494*/ 	.word	0x00000001


	//----- nvinfo : EIATTR_CRS_STACK_SIZE
	.align		4
.L_41:
        /*0498*/ 	.byte	0x04, 0x1e
        /*049a*/ 	.short	(.L_43 - .L_42)
.L_42:
        /*049c*/ 	.word	0x00000000


	//----- nvinfo : EIATTR_CBANK_PARAM_SIZE
	.align		4
.L_43:
        /*04a0*/ 	.byte	0x03, 0x19
        /*04a2*/ 	.short	0x0470


	//----- nvinfo : EIATTR_PARAM_CBANK
	.align		4
        /*04a4*/ 	.byte	0x04, 0x0a
        /*04a6*/ 	.short	(.L_45 - .L_44)
	.align		4
.L_44:
        /*04a8*/ 	.word	index@(.nv.constant0._ZN7cutlass13device_kernelINS_4gemm6kernel13GemmUniversalIN4cute5tupleIJiiiiEEENS1_10collective13CollectiveMmaINS1_34MainloopSm90TmaGmmaWarpSpecializedILi9ENS5_IJNS4_1CILi1EEENSA_ILi2EEESB_EEENS1_32KernelTmaWarpSpecializedPingpongEEENS5_IJNSA_ILi64EEENSA_ILi128EEESG_EEENS_6half_tENS5_IJlSB_lEEESJ_SK_NS4_8TiledMMAINS4_8MMA_AtomIJNS4_4SM904GMMA26MMA_64x128x16_F32F16F16_SSILNSO_5MajorE0ELSQ_0ELNSO_7ScaleInE1ELSR_1EEEEEENS4_6LayoutINS5_IJSB_SB_SB_EEENS5_IJNSA_ILi0EEESW_SW_EEEEENS5_IJNS4_10UnderscoreESZ_SZ_EEEEENS4_23SM90_TMA_LOAD_MULTICASTENS4_14ComposedLayoutINS4_7SwizzleILi3ELi4ELi3EEENS4_18smem_ptr_flag_bitsILi16EEENSU_INS5_IJNSA_ILi8EEESG_EEENS5_IJSG_SB_EEEEEEEvNS4_8identityENS4_13SM90_TMA_LOADES1C_vS1D_EENS_8epilogue10collective6detail29Sm90TmaWarpSpecializedAdapterINS1H_15DefaultEpilogueISJ_SK_SK_NS1G_6thread17LinearCombinationISJ_Li1EffLNS1L_9ScaleType4KindE0ELNS_15FloatRoundStyleE2ESJ_EENS1_15EpilogueDefaultEEEEEvvEEEEvNT_6ParamsE)
        /*04ac*/ 	.short	0x0210
        /*04ae*/ 	.short	0x0470


	//----- nvinfo : EIATTR_SW_WAR
	.align		4
.L_45:
        /*04b0*/ 	.byte	0x04, 0x36
        /*04b2*/ 	.short	(.L_47 - .L_46)
.L_46:
        /*04b4*/ 	.word	0x00000008
.L_47:


//--------------------- .nv.callgraph             --------------------------
	.section	.nv.callgraph,"",@"SHT_CUDA_CALLGRAPH"
	.align	4
	.sectionentsize	8
	.align		4
        /*0000*/ 	.word	0x00000000
	.align		4
        /*0004*/ 	.word	0xffffffff
	.align		4
        /*0008*/ 	.word	index@(_ZN7cutlass13device_kernelINS_4gemm6kernel13GemmUniversalIN4cute5tupleIJiiiiEEENS1_10collective13CollectiveMmaINS1_34MainloopSm90TmaGmmaWarpSpecializedILi9ENS5_IJNS4_1CILi1EEENSA_ILi2EEESB_EEENS1_32KernelTmaWarpSpecializedPingpongEEENS5_IJNSA_ILi64EEENSA_ILi128EEESG_EEENS_6half_tENS5_IJlSB_lEEESJ_SK_NS4_8TiledMMAINS4_8MMA_AtomIJNS4_4SM904GMMA26MMA_64x128x16_F32F16F16_SSILNSO_5MajorE0ELSQ_0ELNSO_7ScaleInE1ELSR_1EEEEEENS4_6LayoutINS5_IJSB_SB_SB_EEENS5_IJNSA_ILi0EEESW_SW_EEEEENS5_IJNS4_10UnderscoreESZ_SZ_EEEEENS4_23SM90_TMA_LOAD_MULTICASTENS4_14ComposedLayoutINS4_7SwizzleILi3ELi4ELi3EEENS4_18smem_ptr_flag_bitsILi16EEENSU_INS5_IJNSA_ILi8EEESG_EEENS5_IJSG_SB_EEEEEEEvNS4_8identityENS4_13SM90_TMA_LOADES1C_vS1D_EENS_8epilogue10collective6detail29Sm90TmaWarpSpecializedAdapterINS1H_15DefaultEpilogueISJ_SK_SK_NS1G_6thread17LinearCombinationISJ_Li1EffLNS1L_9ScaleType4KindE0ELNS_15FloatRoundStyleE2ESJ_EENS1_15EpilogueDefaultEEEEEvvEEEEvNT_6ParamsE)
	.align		4
        /*000c*/ 	.word	index@(__assertfail)
	.align		4
        /*0010*/ 	.word	0x00000000
	.align		4
        /*0014*/ 	.word	0xfffffffe
	.align		4
        /*0018*/ 	.word	0x00000000
	.align		4
        /*001c*/ 	.word	0xfffffffd
	.align		4
        /*0020*/ 	.word	0x00000000
	.align		4
        /*0024*/ 	.word	0xfffffffc


//--------------------- .nv.constant4             --------------------------
	.section	.nv.constant4,"a",@progbits
	.align	8
	.align		8
.nv.constant4:
        /*0000*/ 	.dword	__assertfail
	.align		8
        /*0008*/ 	.dword	__unnamed_1
	.align		8
        /*0010*/ 	.dword	_ZN39_INTERNAL_c0739b1d_4_k_cu_f2947a64_25654cuda3std3__45__cpo5beginE
	.align		8
        /*0018*/ 	.dword	_ZN39_INTERNAL_c0739b1d_4_k_cu_f2947a64_25654cuda3std3__45__cpo3endE
	.align		8
        /*0020*/ 	.dword	_ZN39_INTERNAL_c0739b1d_4_k_cu_f2947a64_25654cuda3std3__45__cpo6cbeginE
	.align		8
        /*0028*/ 	.dword	_ZN39_INTERNAL_c0739b1d_4_k_cu_f2947a64_25654cuda3std3__45__cpo4cendE
	.align		8
        /*0030*/ 	.dword	_ZN39_INTERNAL_c0739b1d_4_k_cu_f2947a64_25654cuda3std3__441_GLOBAL__N__c0739b1d_4_k_cu_f2947a64_25656ignoreE
	.align		8
        /*0038*/ 	.dword	_ZN39_INTERNAL_c0739b1d_4_k_cu_f2947a64_25654cuda3std3__419piecewise_constructE
	.align		8
        /*0040*/ 	.dword	_ZN39_INTERNAL_c0739b1d_4_k_cu_f2947a64_25654cuda3std3__48in_placeE
	.align		8
        /*0048*/ 	.dword	_ZN39_INTERNAL_c0739b1d_4_k_cu_f2947a64_25654cuda3std6ranges3__45__cpo4swapE
	.align		8
        /*0050*/ 	.dword	_ZN39_INTERNAL_c0739b1d_4_k_cu_f2947a64_25654cuda3std6ranges3__45__cpo9iter_moveE
	.align		8
        /*0058*/ 	.dword	_ZN39_INTERNAL_c0739b1d_4_k_cu_f2947a64_25654cute7productE
	.align		8
        /*0060*/ 	.dword	_ZN39_INTERNAL_c0739b1d_4_k_cu_f2947a64_25654cute1_E
	.align		8
        /*0068*/ 	.dword	$str$22
	.align		8
        /*0070*/ 	.dword	$str$23


//--------------------- .text._ZN7cutlass13device_kernelINS_4gemm6kernel13GemmUniversalIN4cute5tupleIJiiiiEEENS1_10collective13CollectiveMmaINS1_34MainloopSm90TmaGmmaWarpSpecializedILi9ENS5_IJNS4_1CILi1EEENSA_ILi2EEESB_EEENS1_32KernelTmaWarpSpecializedPingpongEEENS5_IJNSA_ILi64EEENSA_ILi128EEESG_EEENS_6half_tENS5_IJlSB_lEEESJ_SK_NS4_8TiledMMAINS4_8MMA_AtomIJNS4_4SM904GMMA26MMA_64x128x16_F32F16F16_SSILNSO_5MajorE0ELSQ_0ELNSO_7ScaleInE1ELSR_1EEEEEENS4_6LayoutINS5_IJSB_SB_SB_EEENS5_IJNSA_ILi0EEESW_SW_EEEEENS5_IJNS4_10UnderscoreESZ_SZ_EEEEENS4_23SM90_TMA_LOAD_MULTICASTENS4_14ComposedLayoutINS4_7SwizzleILi3ELi4ELi3EEENS4_18smem_ptr_flag_bitsILi16EEENSU_INS5_IJNSA_ILi8EEESG_EEENS5_IJSG_SB_EEEEEEEvNS4_8identityENS4_13SM90_TMA_LOADES1C_vS1D_EENS_8epilogue10collective6detail29Sm90TmaWarpSpecializedAdapterINS1H_15DefaultEpilogueISJ_SK_SK_NS1G_6thread17LinearCombinationISJ_Li1EffLNS1L_9ScaleType4KindE0ELNS_15FloatRoundStyleE2ESJ_EENS1_15EpilogueDefaultEEEEEvvEEEEvNT_6ParamsE --------------------------
	.section	.text._ZN7cutlass13device_kernelINS_4gemm6kernel13GemmUniversalIN4cute5tupleIJiiiiEEENS1_10collective13CollectiveMmaINS1_34MainloopSm90TmaGmmaWarpSpecializedILi9ENS5_IJNS4_1CILi1EEENSA_ILi2EEESB_EEENS1_32KernelTmaWarpSpecializedPingpongEEENS5_IJNSA_ILi64EEENSA_ILi128EEESG_EEENS_6half_tENS5_IJlSB_lEEESJ_SK_NS4_8TiledMMAINS4_8MMA_AtomIJNS4_4SM904GMMA26MMA_64x128x16_F32F16F16_SSILNSO_5MajorE0ELSQ_0ELNSO_7ScaleInE1ELSR_1EEEEEENS4_6LayoutINS5_IJSB_SB_SB_EEENS5_IJNSA_ILi0EEESW_SW_EEEEENS5_IJNS4_10UnderscoreESZ_SZ_EEEEENS4_23SM90_TMA_LOAD_MULTICASTENS4_14ComposedLayoutINS4_7SwizzleILi3ELi4ELi3EEENS4_18smem_ptr_flag_bitsILi16EEENSU_INS5_IJNSA_ILi8EEESG_EEENS5_IJSG_SB_EEEEEEEvNS4_8identityENS4_13SM90_TMA_LOADES1C_vS1D_EENS_8epilogue10collective6detail29Sm90TmaWarpSpecializedAdapterINS1H_15DefaultEpilogueISJ_SK_SK_NS1G_6thread17LinearCombinationISJ_Li1EffLNS1L_9ScaleType4KindE0ELNS_15FloatRoundStyleE2ESJ_EENS1_15EpilogueDefaultEEEEEvvEEEEvNT_6ParamsE,"ax",@progbits
	.align	128
.text._ZN7cutlass13device_kernelINS_4gemm6kernel13GemmUniversalIN4cute5tupleIJiiiiEEENS1_10collective13CollectiveMmaINS1_34MainloopSm90TmaGmmaWarpSpecializedILi9ENS5_IJNS4_1CILi1EEENSA_ILi2EEESB_EEENS1_32KernelTmaWarpSpecializedPingpongEEENS5_IJNSA_ILi64EEENSA_ILi128EEESG_EEENS_6half_tENS5_IJlSB_lEEESJ_SK_NS4_8TiledMMAINS4_8MMA_AtomIJNS4_4SM904GMMA26MMA_64x128x16_F32F16F16_SSILNSO_5MajorE0ELSQ_0ELNSO_7ScaleInE1ELSR_1EEEEEENS4_6LayoutINS5_IJSB_SB_SB_EEENS5_IJNSA_ILi0EEESW_SW_EEEEENS5_IJNS4_10UnderscoreESZ_SZ_EEEEENS4_23SM90_TMA_LOAD_MULTICASTENS4_14ComposedLayoutINS4_7SwizzleILi3ELi4ELi3EEENS4_18smem_ptr_flag_bitsILi16EEENSU_INS5_IJNSA_ILi8EEESG_EEENS5_IJSG_SB_EEEEEEEvNS4_8identityENS4_13SM90_TMA_LOADES1C_vS1D_EENS_8epilogue10collective6detail29Sm90TmaWarpSpecializedAdapterINS1H_15DefaultEpilogueISJ_SK_SK_NS1G_6thread17LinearCombinationISJ_Li1EffLNS1L_9ScaleType4KindE0ELNS_15FloatRoundStyleE2ESJ_EENS1_15EpilogueDefaultEEEEEvvEEEEvNT_6ParamsE:
        .type           _ZN7cutlass13device_kernelINS_4gemm6kernel13GemmUniversalIN4cute5tupleIJiiiiEEENS1_10collective13CollectiveMmaINS1_34MainloopSm90TmaGmmaWarpSpecializedILi9ENS5_IJNS4_1CILi1EEENSA_ILi2EEESB_EEENS1_32KernelTmaWarpSpecializedPingpongEEENS5_IJNSA_ILi64EEENSA_ILi128EEESG_EEENS_6half_tENS5_IJlSB_lEEESJ_SK_NS4_8TiledMMAINS4_8MMA_AtomIJNS4_4SM904GMMA26MMA_64x128x16_F32F16F16_SSILNSO_5MajorE0ELSQ_0ELNSO_7ScaleInE1ELSR_1EEEEEENS4_6LayoutINS5_IJSB_SB_SB_EEENS5_IJNSA_ILi0EEESW_SW_EEEEENS5_IJNS4_10UnderscoreESZ_SZ_EEEEENS4_23SM90_TMA_LOAD_MULTICASTENS4_14ComposedLayoutINS4_7SwizzleILi3ELi4ELi3EEENS4_18smem_ptr_flag_bitsILi16EEENSU_INS5_IJNSA_ILi8EEESG_EEENS5_IJSG_SB_EEEEEEEvNS4_8identityENS4_13SM90_TMA_LOADES1C_vS1D_EENS_8epilogue10collective6detail29Sm90TmaWarpSpecializedAdapterINS1H_15DefaultEpilogueISJ_SK_SK_NS1G_6thread17LinearCombinationISJ_Li1EffLNS1L_9ScaleType4KindE0ELNS_15FloatRoundStyleE2ESJ_EENS1_15EpilogueDefaultEEEEEvvEEEEvNT_6ParamsE,@function
        .size           _ZN7cutlass13device_kernelINS_4gemm6kernel13GemmUniversalIN4cute5tupleIJiiiiEEENS1_10collective13CollectiveMmaINS1_34MainloopSm90TmaGmmaWarpSpecializedILi9ENS5_IJNS4_1CILi1EEENSA_ILi2EEESB_EEENS1_32KernelTmaWarpSpecializedPingpongEEENS5_IJNSA_ILi64EEENSA_ILi128EEESG_EEENS_6half_tENS5_IJlSB_lEEESJ_SK_NS4_8TiledMMAINS4_8MMA_AtomIJNS4_4SM904GMMA26MMA_64x128x16_F32F16F16_SSILNSO_5MajorE0ELSQ_0ELNSO_7ScaleInE1ELSR_1EEEEEENS4_6LayoutINS5_IJSB_SB_SB_EEENS5_IJNSA_ILi0EEESW_SW_EEEEENS5_IJNS4_10UnderscoreESZ_SZ_EEEEENS4_23SM90_TMA_LOAD_MULTICASTENS4_14ComposedLayoutINS4_7SwizzleILi3ELi4ELi3EEENS4_18smem_ptr_flag_bitsILi16EEENSU_INS5_IJNSA_ILi8EEESG_EEENS5_IJSG_SB_EEEEEEEvNS4_8identityENS4_13SM90_TMA_LOADES1C_vS1D_EENS_8epilogue10collective6detail29Sm90TmaWarpSpecializedAdapterINS1H_15DefaultEpilogueISJ_SK_SK_NS1G_6thread17LinearCombinationISJ_Li1EffLNS1L_9ScaleType4KindE0ELNS_15FloatRoundStyleE2ESJ_EENS1_15EpilogueDefaultEEEEEvvEEEEvNT_6ParamsE,(.L_x_212 - _ZN7cutlass13device_kernelINS_4gemm6kernel13GemmUniversalIN4cute5tupleIJiiiiEEENS1_10collective13CollectiveMmaINS1_34MainloopSm90TmaGmmaWarpSpecializedILi9ENS5_IJNS4_1CILi1EEENSA_ILi2EEESB_EEENS1_32KernelTmaWarpSpecializedPingpongEEENS5_IJNSA_ILi64EEENSA_ILi128EEESG_EEENS_6half_tENS5_IJlSB_lEEESJ_SK_NS4_8TiledMMAINS4_8MMA_AtomIJNS4_4SM904GMMA26MMA_64x128x16_F32F16F16_SSILNSO_5MajorE0ELSQ_0ELNSO_7ScaleInE1ELSR_1EEEEEENS4_6LayoutINS5_IJSB_SB_SB_EEENS5_IJNSA_ILi0EEESW_SW_EEEEENS5_IJNS4_10UnderscoreESZ_SZ_EEEEENS4_23SM90_TMA_LOAD_MULTICASTENS4_14ComposedLayoutINS4_7SwizzleILi3ELi4ELi3EEENS4_18smem_ptr_flag_bitsILi16EEENSU_INS5_IJNSA_ILi8EEESG_EEENS5_IJSG_SB_EEEEEEEvNS4_8identityENS4_13SM90_TMA_LOADES1C_vS1D_EENS_8epilogue10collective6detail29Sm90TmaWarpSpecializedAdapterINS1H_15DefaultEpilogueISJ_SK_SK_NS1G_6thread17LinearCombinationISJ_Li1EffLNS1L_9ScaleType4KindE0ELNS_15FloatRoundStyleE2ESJ_EENS1_15EpilogueDefaultEEEEEvvEEEEvNT_6ParamsE)
        .other          _ZN7cutlass13device_kernelINS_4gemm6kernel13GemmUniversalIN4cute5tupleIJiiiiEEENS1_10collective13CollectiveMmaINS1_34MainloopSm90TmaGmmaWarpSpecializedILi9ENS5_IJNS4_1CILi1EEENSA_ILi2EEESB_EEENS1_32KernelTmaWarpSpecializedPingpongEEENS5_IJNSA_ILi64EEENSA_ILi128EEESG_EEENS_6half_tENS5_IJlSB_lEEESJ_SK_NS4_8TiledMMAINS4_8MMA_AtomIJNS4_4SM904GMMA26MMA_64x128x16_F32F16F16_SSILNSO_5MajorE0ELSQ_0ELNSO_7ScaleInE1ELSR_1EEEEEENS4_6LayoutINS5_IJSB_SB_SB_EEENS5_IJNSA_ILi0EEESW_SW_EEEEENS5_IJNS4_10UnderscoreESZ_SZ_EEEEENS4_23SM90_TMA_LOAD_MULTICASTENS4_14ComposedLayoutINS4_7SwizzleILi3ELi4ELi3EEENS4_18smem_ptr_flag_bitsILi16EEENSU_INS5_IJNSA_ILi8EEESG_EEENS5_IJSG_SB_EEEEEEEvNS4_8identityENS4_13SM90_TMA_LOADES1C_vS1D_EENS_8epilogue10collective6detail29Sm90TmaWarpSpecializedAdapterINS1H_15DefaultEpilogueISJ_SK_SK_NS1G_6thread17LinearCombinationISJ_Li1EffLNS1L_9ScaleType4KindE0ELNS_15FloatRoundStyleE2ESJ_EENS1_15EpilogueDefaultEEEEEvvEEEEvNT_6ParamsE,@"STO_CUDA_ENTRY STV_DEFAULT"
_ZN7cutlass13device_kernelINS_4gemm6kernel13GemmUniversalIN4cute5tupleIJiiiiEEENS1_10collective13CollectiveMmaINS1_34MainloopSm90TmaGmmaWarpSpecializedILi9ENS5_IJNS4_1CILi1EEENSA_ILi2EEESB_EEENS1_32KernelTmaWarpSpecializedPingpongEEENS5_IJNSA_ILi64EEENSA_ILi128EEESG_EEENS_6half_tENS5_IJlSB_lEEESJ_SK_NS4_8TiledMMAINS4_8MMA_AtomIJNS4_4SM904GMMA26MMA_64x128x16_F32F16F16_SSILNSO_5MajorE0ELSQ_0ELNSO_7ScaleInE1ELSR_1EEEEEENS4_6LayoutINS5_IJSB_SB_SB_EEENS5_IJNSA_ILi0EEESW_SW_EEEEENS5_IJNS4_10UnderscoreESZ_SZ_EEEEENS4_23SM90_TMA_LOAD_MULTICASTENS4_14ComposedLayoutINS4_7SwizzleILi3ELi4ELi3EEENS4_18smem_ptr_flag_bitsILi16EEENSU_INS5_IJNSA_ILi8EEESG_EEENS5_IJSG_SB_EEEEEEEvNS4_8identityENS4_13SM90_TMA_LOADES1C_vS1D_EENS_8epilogue10collective6detail29Sm90TmaWarpSpecializedAdapterINS1H_15DefaultEpilogueISJ_SK_SK_NS1G_6thread17LinearCombinationISJ_Li1EffLNS1L_9ScaleType4KindE0ELNS_15FloatRoundStyleE2ESJ_EENS1_15EpilogueDefaultEEEEEvvEEEEvNT_6ParamsE:
[----:B------:R-:W0:Y:S02]  /*0000*/  LDC R1, c[0x0][0x28] ;  /* 0x00000a00ff017b82 */ /* 0x000e240000000800 */
[----:B0-----:R-:W-:Y:S01]  /*0010*/  VIADD R1, R1, 0xfffffff8 ;  /* 0xfffffff801017836 */ /* 0x001fe20000000000 */
[----:B------:R-:W0:Y:S01]  /*0020*/  S2R R4, SR_TID.X ;  /* 0x0000000000047919 */ /* 0x000e220000002100 */
[----:B------:R-:W-:Y:S01]  /*0030*/  ELECT P0, URZ, PT ;  /* 0x00000000003f782f */ /* 0x000fe20003800000 */
[----:B------:R-:W-:Y:S01]  /*0040*/  BSSY B0, `(.L_x_0) ;  /* 0x000000f000007945 */ /* 0x000fe20003800000 */
[--C-:B0-----:R-:W-:Y:S02]  /*0050*/  SHF.R.U32.HI R0, RZ, 0x5, R4.reuse ;  /* 0x00000005ff007819 */ /* 0x101fe40000011604 */
[----:B------:R-:W-:-:S03]  /*0060*/  SHF.R.U32.HI R7, RZ, 0x7, R4 ;  /* 0x00000007ff077819 */ /* 0x000fc60000011604 */
[----:B------:R-:W0:Y:S04]  /*0070*/  SHFL.IDX PT, R2, R0, RZ, 0x1f ;  /* 0x00001fff00027589 */ /* 0x000e2800000e0000 */
[----:B------:R1:W2:Y:S01]  /*0080*/  SHFL.IDX PT, R8, R7, RZ, 0x1f ;  /* 0x00001fff07087589 */ /* 0x0002a200000e0000 */
[----:B0-----:R-:W-:-:S13]  /*0090*/  ISETP.NE.OR P0, PT, R2, RZ, !P0 ;  /* 0x000000ff0200720c */ /* 0x001fda0004705670 */
[----:B-12---:R-:W-:Y:S05]  /*00a0*/  @P0 BRA `(.L_x_1) ;  /* 0x0000000000200947 */ /* 0x006fea0003800000 */
[----:B------:R-:W-:Y:S02]  /*00b0*/  ULDC.64 UR4, c[0x0][0x198] ;  /* 0x0000660000047ab9 */ /* 0x000fe40000000a00 */
[----:B------:R-:W-:Y:S02]  /*00c0*/  UIADD3 UR6, UP0, UR4, 0xf0, URZ ;  /* 0x000000f004067890 */ /* 0x000fe4000ff1e03f */
[----:B------:R-:W-:Y:S02]  /*00d0*/  UIADD3 UR4, UP1, UR4, 0x1f0, URZ ;  /* 0x000001f004047890 */ /* 0x000fe4000ff3e03f */
[----:B------:R-:W-:Y:S02]  /*00e0*/  UIADD3.X UR7, URZ, UR5, URZ, UP0, !UPT ;  /* 0x000000053f077290 */ /* 0x000fe400087fe43f */
[----:B------:R-:W-:-:S07]  /*00f0*/  UIADD3.X UR5, URZ, UR5, URZ, UP1, !UPT ;  /* 0x000000053f057290 */ /* 0x000fce0008ffe43f */
[----:B------:R0:W-:Y:S02]  /*0100*/  UTMACCTL.PF [UR6] ;  /* 0x00000000060079b9 */ /* 0x0001e40008040000 */
[----:B------:R0:W-:Y:S02]  /*0110*/  UTMACCTL.PF [UR4] ;  /* 0x00000000040079b9 */ /* 0x0001e40008040000 */
[----:B0-----:R-:W-:Y:S01]  /*0120*/  NOP ;  /* 0x0000000000007918 */ /* 0x001fe20000000000 */
.L_x_1:
[----:B------:R-:W-:Y:S05]  /*0130*/  BSYNC B0 ;  /* 0x0000000000007941 */ /* 0x000fea0003800000 */
.L_x_0:
[----:B------:R-:W0:Y:S01]  /*0140*/  SHFL.IDX PT, R9, R0, RZ, 0x1f ;  /* 0x00001fff00097589 */ /* 0x000e2200000e0000 */
[----:B------:R-:W-:Y:S02]  /*0150*/  SHF.R.S32.HI R3, RZ, 0x1f, R4 ;  /* 0x0000001fff037819 */ /* 0x000fe40000011404 */
[----:B0-----:R-:W-:-:S13]  /*0160*/  ISETP.NE.AND P0, PT, R9, RZ, PT ;  /* 0x000000ff0900720c */ /* 0x001fda0003f05270 */
[----:B------:R-:W-:Y:S05]  /*0170*/  @P0 BRA `(.L_x_2) ;  /* 0x00000000008c0947 */ /* 0x000fea0003800000 */
[----:B------:R-:W-:Y:S01]  /*0180*/  ELECT P0, URZ, PT ;  /* 0x00000000003f782f */ /* 0x000fe20003800000 */
[----:B------:R-:W-:-:S12]  /*0190*/  BSSY B0, `(.L_x_2) ;  /* 0x0000021000007945 */ /* 0x000fd80003800000 */
[----:B------:R-:W-:Y:S05]  /*01a0*/  @!P0 BRA `(.L_x_3) ;  /* 0x00000000007c8947 */ /* 0x000fea0003800000 */
[----:B------:R-:W0:Y:S01]  /*01b0*/  S2UR UR8, SR_CgaCtaId ;  /* 0x00000000000879c3 */ /* 0x000e220000008800 */
[----:B------:R-:W-:Y:S01]  /*01c0*/  UMOV UR4, 0x400 ;  /* 0x0000040000047882 */ /* 0x000fe20000000000 */
[----:B------:R-:W-:Y:S01]  /*01d0*/  UMOV UR5, 0x1 ;  /* 0x0000000100057882 */ /* 0x000fe20000000000 */
[----:B------:R-:W-:Y:S02]  /*01e0*/  UMOV UR6, 0x2 ;  /* 0x0000000200067882 */ /* 0x000fe40000000000 */
[----:B------:R-:W-:-:S04]  /*01f0*/  UIADD3 UR6, -UR6, 0x100000, URZ ;  /* 0x0010000006067890 */ /* 0x000fc8000fffe13f */
[----:B------:R-:W-:Y:S02]  /*0200*/  USHF.L.U32 UR7, UR6, 0xb, URZ ;  /* 0x0000000b06077899 */ /* 0x000fe4000800063f */
[----:B------:R-:W-:Y:S02]  /*0210*/  USHF.L.U32 UR6, UR6, 0x1, URZ ;  /* 0x0000000106067899 */ /* 0x000fe4000800063f */
[----:B0-----:R-:W-:Y:S02]  /*0220*/  ULEA UR8, UR8, UR4, 0x18 ;  /* 0x0000000408087291 */ /* 0x001fe4000f8ec03f */
[----:B------:R-:W-:-:S04]  /*0230*/  UIADD3 UR4, -UR5, 0x100000, URZ ;  /* 0x0010000005047890 */ /* 0x000fc8000fffe13f */
[----:B------:R-:W-:Y:S02]  /*0240*/  USHF.L.U32 UR5, UR4, 0xb, URZ ;  /* 0x0000000b04057899 */ /* 0x000fe4000800063f */
[----:B------:R-:W-:Y:S01]  /*0250*/  USHF.L.U32 UR4, UR4, 0x1, URZ ;  /* 0x0000000104047899 */ /* 0x000fe2000800063f */
[----:B------:R-:W0:Y:S11]  /*0260*/  FENCE.VIEW.ASYNC.S ;  /* 0x00000000000073c6 */ /* 0x000e360000000000 */
[----:B0-----:R0:W1:Y:S01]  /*0270*/  SYNCS.EXCH.64 URZ, [UR8], UR4 ;  /* 0x00000004083f75b2 */ /* 0x0010620008000100 */
[----:B------:R0:W2:Y:S01]  /*0280*/  SYNCS.EXCH.64 URZ, [UR8+0x48], UR6 ;  /* 0x00004806083f75b2 */ /* 0x0000a20008000100 */
[----:B------:R0:W3:Y:S01]  /*0290*/  SYNCS.EXCH.64 URZ, [UR8+0x8], UR4 ;  /* 0x00000804083f75b2 */ /* 0x0000e20008000100 */
[----:B------:R0:W4:Y:S01]  /*02a0*/  SYNCS.EXCH.64 URZ, [UR8+0x50], UR6 ;  /* 0x00005006083f75b2 */ /* 0x0001220008000100 */
[----:B------:R0:W0:Y:S01]  /*02b0*/  SYNCS.EXCH.64 URZ, [UR8+0x10], UR4 ;  /* 0x00001004083f75b2 */ /* 0x0000220008000100 */
        /* <DEDUP_REMOVED lines=13> */
[----:B------:R-:W-:Y:S01]  /*0390*/  NOP ;  /* 0x0000000000007918 */ /* 0x000fe20000000000 */
.L_x_3:
[----:B0-----:R-:W-:Y:S05]  /*03a0*/  BSYNC B0 ;  /* 0x0000000000007941 */ /* 0x001fea0003800000 */
.L_x_2:
[----:B------:R-:W0:Y:S01]  /*03b0*/  SHFL.IDX PT, R12, R0, RZ, 0x1f ;  /* 0x00001fff000c7589 */ /* 0x000e2200000e0000 */
[----:B------:R-:W-:Y:S01]  /*03c0*/  LEA.HI R3, R3, R4, RZ, 0x7 ;  /* 0x0000000403037211 */ /* 0x000fe200078f38ff */
[----:B------:R-:W5:Y:S01]  /*03d0*/  S2UR UR12, SR_CTAID.X ;  /* 0x00000000000c79c3 */ /* 0x000f620000002500 */
[----:B------:R-:W-:Y:S01]  /*03e0*/  ELECT P0, URZ, PT ;  /* 0x00000000003f782f */ /* 0x000fe20003800000 */
[----:B------:R1:W2:Y:S01]  /*03f0*/  SHFL.IDX PT, R11, R0, RZ, 0x1f ;  /* 0x00001fff000b7589 */ /* 0x0002a200000e0000 */
[----:B------:R-:W-:Y:S02]  /*0400*/  LOP3.LUT R3, R3, 0xffffff80, RZ, 0xc0, !PT ;  /* 0xffffff8003037812 */ /* 0x000fe400078ec0ff */
[----:B------:R-:W-:Y:S01]  /*0410*/  ELECT P1, URZ, PT ;  /* 0x00000000003f782f */ /* 0x000fe20003820000 */
[----:B------:R-:W-:Y:S01]  /*0420*/  NOP ;  /* 0x0000000000007918 */ /* 0x000fe20000000000 */
[----:B------:R-:W3:Y:S01]  /*0430*/  S2R R6, SR_CTAID.Y ;  /* 0x0000000000067919 */ /* 0x000ee20000002600 */
[----:B------:R-:W-:Y:S01]  /*0440*/  ULDC UR4, c[0x0][0x150] ;  /* 0x0000540000047ab9 */ /* 0x000fe20000000800 */
[----:B------:R-:W-:Y:S01]  /*0450*/  IMAD.IADD R5, R4, 0x1, -R3 ;  /* 0x0000000104057824 */ /* 0x000fe200078e0a03 */
[----:B------:R-:W4:Y:S01]  /*0460*/  LDC R25, c[0x0][0x148] ;  /* 0x00005200ff197b82 */ /* 0x000f220000000800 */
[----:B-1----:R-:W-:Y:S01]  /*0470*/  SHF.R.S32.HI R0, RZ, 0x1f, R9 ;  /* 0x0000001fff007819 */ /* 0x002fe20000011409 */
[----:B------:R-:W1:Y:S01]  /*0480*/  SHFL.IDX PT, R15, R7, RZ, 0x1f ;  /* 0x00001fff070f7589 */ /* 0x000e6200000e0000 */
[----:B------:R-:W-:Y:S01]  /*0490*/  UMOV UR11, 0x80 ;  /* 0x00000080000b7882 */ /* 0x000fe20000000000 */
[----:B------:R-:W-:Y:S01]  /*04a0*/  SHF.R.S32.HI R20, RZ, 0x1f, R5 ;  /* 0x0000001fff147819 */ /* 0x000fe20000011405 */
[----:B------:R-:W-:Y:S01]  /*04b0*/  NOP ;  /* 0x0000000000007918 */ /* 0x000fe20000000000 */
[----:B------:R-:W-:Y:S01]  /*04c0*/  LEA.HI R0, R0, R9, RZ, 0x2 ;  /* 0x0000000900007211 */ /* 0x000fe200078f10ff */
[----:B------:R-:W-:Y:S01]  /*04d0*/  VIADD R35, R8, 0xffffffff ;  /* 0xffffffff08237836 */ /* 0x000fe20000000000 */
[----:B------:R-:W-:Y:S01]  /*04e0*/  LEA.HI R3, R20, R5, RZ, 0x3 ;  /* 0x0000000514037211 */ /* 0x000fe200078f18ff */
[----:B------:R-:W1:Y:S01]  /*04f0*/  LDC R13, c[0x0][0x140] ;  /* 0x00005000ff0d7b82 */ /* 0x000e620000000800 */
[----:B------:R-:W-:-:S02]  /*0500*/  LOP3.LUT R0, R0, 0x3ffffffc, RZ, 0xc0, !PT ;  /* 0x3ffffffc00007812 */ /* 0x000fc400078ec0ff */
[--C-:B------:R-:W-:Y:S02]  /*0510*/  SHF.R.S32.HI R10, RZ, 0x3, R3.reuse ;  /* 0x00000003ff0a7819 */ /* 0x100fe40000011403 */
[----:B------:R-:W-:Y:S01]  /*0520*/  SHF.R.S32.HI R3, RZ, 0x1f, R3 ;  /* 0x0000001fff037819 */ /* 0x000fe20000011403 */
[----:B------:R-:W-:Y:S01]  /*0530*/  IMAD.IADD R0, R9, 0x1, -R0 ;  /* 0x0000000109007824 */ /* 0x000fe200078e0a00 */
[----:B0-----:R-:W-:Y:S02]  /*0540*/  ISETP.NE.OR P0, PT, R12, RZ, !P0 ;  /* 0x000000ff0c00720c */ /* 0x001fe40004705670 */
[----:B------:R-:W-:Y:S01]  /*0550*/  LEA.HI R3, R3, R10, RZ, 0x2 ;  /* 0x0000000a03037211 */ /* 0x000fe200078f10ff */
[----:B------:R-:W0:Y:S01]  /*0560*/  LDC R12, c[0x0][0x144] ;  /* 0x00005100ff0c7b82 */ /* 0x000e220000000800 */
[----:B--2---:R-:W-:Y:S02]  /*0570*/  ISETP.NE.OR P1, PT, R11, RZ, !P1 ;  /* 0x000000ff0b00720c */ /* 0x004fe40004f25670 */
[----:B------:R-:W-:-:S02]  /*0580*/  LOP3.LUT R11, R3, 0xfffffffc, RZ, 0xc0, !PT ;  /* 0xfffffffc030b7812 */ /* 0x000fc400078ec0ff */
[----:B------:R-:W-:Y:S02]  /*0590*/  SHF.R.S32.HI R3, RZ, 0x1f, R2 ;  /* 0x0000001fff037819 */ /* 0x000fe40000011402 */
[----:B------:R-:W-:Y:S01]  /*05a0*/  ISETP.GE.U32.AND P5, PT, R35, 0x2, PT ;  /* 0x000000022300780c */ /* 0x000fe20003fa6070 */
[----:B------:R-:W-:Y:S01]  /*05b0*/  IMAD.IADD R11, R10, 0x1, -R11 ;  /* 0x000000010a0b7824 */ /* 0x000fe200078e0a0b */
[----:B-----5:R-:W-:Y:S01]  /*05c0*/  I2FP.F32.U32 R10, UR12 ;  /* 0x0000000c000a7c45 */ /* 0x020fe20008201000 */
[----:B------:R-:W-:Y:S01]  /*05d0*/  VOTEU.ALL UP0, P0 ;  /* 0x00000000003f7886 */ /* 0x000fe20000000000 */
[----:B---3--:R-:W-:Y:S01]  /*05e0*/  I2FP.F32.U32 R9, R6 ;  /* 0x0000000600097245 */ /* 0x008fe20000201000 */
[----:B------:R-:W-:Y:S01]  /*05f0*/  IMAD R0, R0, 0x4, R11 ;  /* 0x0000000400007824 */ /* 0x000fe200078e020b */
[----:B------:R-:W-:Y:S01]  /*0600*/  LEA.HI R3, R3, R2, RZ, 0x2 ;  /* 0x0000000203037211 */ /* 0x000fe200078f10ff */
[----:B------:R-:W-:Y:S01]  /*0610*/  VOTEU.ALL UP1, P1 ;  /* 0x00000000003f7886 */ /* 0x000fe20000820000 */
[----:B------:R-:W-:Y:S01]  /*0620*/  FMUL R10, R10, UR4 ;  /* 0x000000040a0a7c20 */ /* 0x000fe20008400000 */
[----:B------:R-:W2:Y:S01]  /*0630*/  @!UP0 S2UR UR7, SR_CgaCtaId ;  /* 0x00000000000789c3 */ /* 0x000ea20000008800 */
[----:B------:R-:W-:Y:S01]  /*0640*/  ULDC UR4, c[0x0][0x154] ;  /* 0x0000550000047ab9 */ /* 0x000fe20000000800 */
[----:B------:R-:W-:Y:S01]  /*0650*/  LOP3.LUT R3, R3, 0xfffffffc, RZ, 0xc0, !PT ;  /* 0xfffffffc03037812 */ /* 0x000fe200078ec0ff */
[----:B------:R-:W-:Y:S01]  /*0660*/  FMUL R9, R9, UR4 ;  /* 0x0000000409097c20 */ /* 0x000fe20008400000 */
[----:B------:R-:W-:Y:S01]  /*0670*/  UMOV UR4, 0x20 ;  /* 0x0000002000047882 */ /* 0x000fe20000000000 */
[----:B------:R-:W3:Y:S01]  /*0680*/  F2I.U32.TRUNC.NTZ R10, R10 ;  /* 0x0000000a000a7305 */ /* 0x000ee2000020f000 */
[----:B------:R-:W-:Y:S01]  /*0690*/  @!UP0 UMOV UR6, 0x400 ;  /* 0x0000040000068882 */ /* 0x000fe20000000000 */
[----:B------:R-:W-:Y:S01]  /*06a0*/  IMAD.IADD R14, R2, 0x1, -R3 ;  /* 0x00000001020e7824 */ /* 0x000fe200078e0a03 */
[----:B------:R-:W5:Y:S01]  /*06b0*/  @!UP1 S2UR UR10, SR_CgaCtaId ;  /* 0x00000000000a99c3 */ /* 0x000f620000008800 */
[----:B------:R-:W-:Y:S01]  /*06c0*/  IMAD.SHL.U32 R3, R0, 0x4, RZ ;  /* 0x0000000400037824 */ /* 0x000fe200078e00ff */
[----:B------:R-:W-:-:S04]  /*06d0*/  @!UP0 UIADD3 UR4, -UR4, 0x100000, URZ ;  /* 0x0010000004048890 */ /* 0x000fc8000fffe13f */
[----:B------:R-:W-:Y:S02]  /*06e0*/  @!UP0 USHF.L.U32 UR5, UR4, 0xb, URZ ;  /* 0x0000000b04058899 */ /* 0x000fe4000800063f */
[----:B------:R-:W-:Y:S01]  /*06f0*/  @!UP0 USHF.L.U32 UR4, UR4, 0x1, URZ ;  /* 0x0000000104048899 */ /* 0x000fe2000800063f */
[----:B-1----:R-:W-:Y:S01]  /*0700*/  ISETP.EQ.U32.AND P3, PT, R13, 0x1, PT ;  /* 0x000000010d00780c */ /* 0x002fe20003f62070 */
[----:B------:R-:W-:Y:S01]  /*0710*/  @!UP1 UMOV UR9, 0x400 ;  /* 0x0000040000099882 */ /* 0x000fe20000000000 */
[----:B------:R-:W1:Y:S01]  /*0720*/  F2I.U32.TRUNC.NTZ R9, R9 ;  /* 0x0000000900097305 */ /* 0x000e62000020f000 */
[----:B------:R-:W-:Y:S01]  /*0730*/  LOP3.LUT R88, R0, 0xc, R3, 0x78, !PT ;  /* 0x0000000c00587812 */ /* 0x000fe200078e7803 */
[----:B------:R-:W-:Y:S01]  /*0740*/  VOTEU.ALL UP2, P1 ;  /* 0x00000000003f7886 */ /* 0x000fe20000840000 */
[----:B------:R-:W-:Y:S01]  /*0750*/  VOTEU.ALL UP3, P1 ;  /* 0x00000000003f7886 */ /* 0x000fe20000860000 */
[----:B------:R-:W-:Y:S01]  /*0760*/  VOTEU.ALL UP4, P1 ;  /* 0x00000000003f7886 */ /* 0x000fe20000880000 */
[----:B------:R-:W-:Y:S01]  /*0770*/  VOTEU.ALL UP5, P1 ;  /* 0x00000000003f7886 */ /* 0x000fe200008a0000 */
[----:B------:R-:W-:Y:S01]  /*0780*/  ISETP.NE.AND P1, PT, R14, 0x3, PT ;  /* 0x000000030e00780c */ /* 0x000fe20003f25270 */
[----:B---3--:R-:W-:Y:S01]  /*0790*/  IMAD.MOV R21, RZ, RZ, -R10 ;  /* 0x000000ffff157224 */ /* 0x008fe200078e0a0a */
[----:B------:R-:W-:-:S02]  /*07a0*/  R2UR UR43, R15 ;  /* 0x000000000f2b72ca */ /* 0x000fc400000e0000 */
[----:B------:R-:W-:Y:S01]  /*07b0*/  ISETP.EQ.OR P1, PT, R14, RZ, !P1 ;  /* 0x000000ff0e00720c */ /* 0x000fe20004f22670 */
[----:B--2---:R-:W-:Y:S01]  /*07c0*/  @!UP0 ULEA UR8, UR7, UR6, 0x18 ;  /* 0x0000000607088291 */ /* 0x004fe2000f8ec03f */
[----:B0-----:R-:W-:Y:S01]  /*07d0*/  IMAD R21, R12, R21, UR12 ;  /* 0x0000000c0c157e24 */ /* 0x001fe2000f8e0215 */
[----:B------:R-:W-:-:S04]  /*07e0*/  @!UP1 UIADD3 UR6, -UR11, 0x100000, URZ ;  /* 0x001000000b069890 */ /* 0x000fc8000fffe13f */
[----:B------:R-:W-:Y:S02]  /*07f0*/  @!UP1 USHF.L.U32 UR7, UR6, 0xb, URZ ;  /* 0x0000000b06079899 */ /* 0x000fe4000800063f */
[----:B------:R-:W-:Y:S01]  /*0800*/  @!UP1 USHF.L.U32 UR6, UR6, 0x1, URZ ;  /* 0x0000000106069899 */ /* 0x000fe2000800063f */
[C---:B------:R-:W-:Y:S01]  /*0810*/  ISETP.EQ.AND P1, PT, R8.reuse, RZ, P1 ;  /* 0x000000ff0800720c */ /* 0x040fe20000f22270 */
[----:B-1----:R-:W-:Y:S01]  /*0820*/  IMAD.MOV R24, RZ, RZ, -R9 ;  /* 0x000000ffff187224 */ /* 0x002fe200078e0a09 */
[----:B------:R-:W-:Y:S01]  /*0830*/  VOTEU.ALL UP0, P0 ;  /* 0x00000000003f7886 */ /* 0x000fe20000000000 */
[----:B------:R-:W-:Y:S01]  /*0840*/  ISETP.NE.AND P2, PT, R8, RZ, PT ;  /* 0x000000ff0800720c */ /* 0x000fe20003f45270 */
[----:B-----5:R-:W-:Y:S01]  /*0850*/  @!UP1 ULEA UR9, UR10, UR9, 0x18 ;  /* 0x000000090a099291 */ /* 0x020fe2000f8ec03f */
[----:B----4-:R-:W-:Y:S01]  /*0860*/  IMAD R3, R25, R24, R6 ;  /* 0x0000001819037224 */ /* 0x010fe200078e0206 */
[----:B------:R-:W-:Y:S01]  /*0870*/  VOTEU.ALL UP1, P0 ;  /* 0x00000000003f7886 */ /* 0x000fe20000020000 */
[----:B------:R-:W-:Y:S01]  /*0880*/  LOP3.LUT P0, RZ, R5, 0x7, RZ, 0xc0, !PT ;  /* 0x0000000705ff7812 */ /* 0x000fe2000780c0ff */
[----:B------:R-:W0:Y:S02]  /*0890*/  FENCE.VIEW.ASYNC.S ;  /* 0x00000000000073c6 */ /* 0x000e240000000000 */
[----:B0-----:R0:W1:Y:S01]  /*08a0*/  @!UP0 SYNCS.EXCH.64 URZ, [UR8+0xc0], UR4 ;  /* 0x0000c004083f85b2 */ /* 0x0010620008000100 */
[----:B------:R-:W-:-:S02]  /*08b0*/  SEL R23, RZ, 0x1, !P1 ;  /* 0x00000001ff177807 */ /* 0x000fc40004800000 */
[----:B------:R-:W-:Y:S02]  /*08c0*/  ISETP.NE.AND P4, PT, R3, R88, PT ;  /* 0x000000580300720c */ /* 0x000fe40003f85270 */
[----:B------:R-:W-:Y:S02]  /*08d0*/  ISETP.LT.U32.AND P0, PT, R88, 0x2, !P0 ;  /* 0x000000025800780c */ /* 0x000fe40004701070 */
[----:B------:R-:W-:Y:S02]  /*08e0*/  ISETP.EQ.OR P4, PT, R21, RZ, !P4 ;  /* 0x000000ff1500720c */ /* 0x000fe40006782670 */
[----:B------:R-:W-:Y:S02]  /*08f0*/  SEL R23, R23, 0x2, P5 ;  /* 0x0000000217177807 */ /* 0x000fe40002800000 */
[----:B------:R-:W-:-:S04]  /*0900*/  PLOP3.LUT P0, PT, P0, P4, PT, 0x80, 0x0 ;  /* 0x000000000000781c */ /* 0x000fc80000709070 */
[----:B------:R-:W-:Y:S01]  /*0910*/  P2R R103, PR, RZ, 0x1 ;  /* 0x00000001ff677803 */ /* 0x000fe20000000000 */
[----:B------:R0:W2:Y:S01]  /*0920*/  @!UP1 SYNCS.EXCH.64 URZ, [UR8+0xc8], UR4 ;  /* 0x0000c804083f95b2 */ /* 0x0000a20008000100 */
[----:B------:R-:W-:Y:S01]  /*0930*/  NOP ;  /* 0x0000000000007918 */ /* 0x000fe20000000000 */
[----:B------:R0:W3:Y:S01]  /*0940*/  @!UP2 SYNCS.EXCH.64 URZ, [UR9+0xa0], UR6 ;  /* 0x0000a006093fa5b2 */ /* 0x0000e20008000100 */
[----:B------:R0:W4:Y:S01]  /*0950*/  @!UP3 SYNCS.EXCH.64 URZ, [UR9+0xa8], UR6 ;  /* 0x0000a806093fb5b2 */ /* 0x0001220008000100 */
[----:B------:R0:W0:Y:S01]  /*0960*/  @!UP4 SYNCS.EXCH.64 URZ, [UR9+0xb0], UR6 ;  /* 0x0000b006093fc5b2 */ /* 0x0000220008000100 */
[----:B------:R0:W0:Y:S01]  /*0970*/  @!UP5 SYNCS.EXCH.64 URZ, [UR9+0xb8], UR6 ;  /* 0x0000b806093fd5b2 */ /* 0x0000220008000100 */
[----:B------:R-:W-:Y:S01]  /*0980*/  NOP ;  /* 0x0000000000007918 */ /* 0x000fe20000000000 */
[----:B------:R-:W-:Y:S05]  /*0990*/  @!P3 BRA `(.L_x_4) ;  /* 0x000000000008b947 */ /* 0x000fea0003800000 */
[----:B01234-:R-:W-:Y:S01]  /*09a0*/  UCGABAR_ARV ;  /* 0x00000000000079c7 */ /* 0x01ffe20008000000 */
[----:B------:R-:W-:Y:S05]  /*09b0*/  BRA `(.L_x_5) ;  /* 0x0000000000047947 */ /* 0x000fea0003800000 */
.L_x_4:
[----:B01234-:R-:W-:Y:S01]  /*09c0*/  NOP ;  /* 0x0000000000007918 */ /* 0x01ffe20000000000 */
.L_x_5:
[----:B------:R-:W-:Y:S01]  /*09d0*/  ULDC.64 UR4, c[0x0][0x598] ;  /* 0x0001660000047ab9 */ /* 0x000fe20000000a00 */
[----:B------:R-:W-:Y:S01]  /*09e0*/  ULDC.64 UR36, c[0x0][0x208] ;  /* 0x0000820000247ab9 */ /* 0x000fe20000000a00 */
[----:B------:R-:W-:-:S04]  /*09f0*/  ISETP.NE.U32.AND P0, PT, RZ, UR4, PT ;  /* 0x00000004ff007c0c */ /* 0x000fc8000bf05070 */
[----:B------:R-:W-:-:S13]  /*0a00*/  ISETP.NE.AND.EX P0, PT, RZ, UR5, PT, P0 ;  /* 0x00000005ff007c0c */ /* 0x000fda000bf05300 */
[----:B------:R-:W-:Y:S05]  /*0a10*/  @!P0 BRA `(.L_x_6) ;  /* 0x00000000001c8947 */ /* 0x000fea0003800000 */
[----:B------:R-:W0:Y:S02]  /*0a20*/  LDC.64 R2, c[0x0][0x598] ;  /* 0x00016600ff027b82 */ /* 0x000e240000000a00 */
[----:B0-----:R-:W2:Y:S02]  /*0a30*/  LDG.E.64 R2, desc[UR36][R2.64] ;  /* 0x0000002402027981 */ /* 0x001ea4000c1e1b00 */
[----:B--2---:R-:W-:-:S04]  /*0a40*/  ISETP.NE.U32.AND P0, PT, R2, RZ, PT ;  /* 0x000000ff0200720c */ /* 0x004fc80003f05070 */
[----:B------:R-:W-:-:S13]  /*0a50*/  ISETP.NE.AND.EX P0, PT, R3, RZ, PT, P0 ;  /* 0x000000ff0300720c */ /* 0x000fda0003f05300 */
[----:B------:R-:W-:Y:S05]  /*0a60*/  @!P0 BRA `(.L_x_6) ;  /* 0x0000000000088947 */ /* 0x000fea0003800000 */
[----:B------:R0:W5:Y:S01]  /*0a70*/  LD.E R89, desc[UR36][R2.64] ;  /* 0x0000002402597980 */ /* 0x000162000c101900 */
[----:B------:R-:W-:Y:S05]  /*0a80*/  BRA `(.L_x_7) ;  /* 0x0000000000247947 */ /* 0x000fea0003800000 */
.L_x_6:
[----:B------:R-:W-:Y:S02]  /*0a90*/  ULDC.64 UR4, c[0x0][0x588] ;  /* 0x0001620000047ab9 */ /* 0x000fe40000000a00 */
[----:B------:R-:W-:-:S04]  /*0aa0*/  ISETP.NE.U32.AND P0, PT, RZ, UR4, PT ;  /* 0x00000004ff007c0c */ /* 0x000fc8000bf05070 */
[----:B------:R-:W-:-:S13]  /*0ab0*/  ISETP.NE.AND.EX P0, PT, RZ, UR5, PT, P0 ;  /* 0x00000005ff007c0c */ /* 0x000fda000bf05300 */
[----:B------:R-:W-:Y:S05]  /*0ac0*/  @!P0 BRA `(.L_x_8) ;  /* 0x00000000000c8947 */ /* 0x000fea0003800000 */
[----:B------:R-:W0:Y:S02]  /*0ad0*/  LDC.64 R2, c[0x0][0x588] ;  /* 0x00016200ff027b82 */ /* 0x000e240000000a00 */
[----:B0-----:R1:W5:Y:S01]  /*0ae0*/  LDG.E R89, desc[UR36][R2.64] ;  /* 0x0000002402597981 */ /* 0x001362000c1e1900 */
[----:B------:R-:W-:Y:S05]  /*0af0*/  BRA `(.L_x_7) ;  /* 0x0000000000087947 */ /* 0x000fea0003800000 */
.L_x_8:
[----:B------:R-:W-:Y:S02]  /*0b00*/  ULDC UR4, c[0x0][0x580] ;  /* 0x0001600000047ab9 */ /* 0x000fe40000000800 */
[----:B------:R-:W-:-:S07]  /*0b10*/  IMAD.U32 R89, RZ, RZ, UR4 ;  /* 0x00000004ff597e24 */ /* 0x000fce000f8e00ff */
.L_x_7:
[----:B------:R-:W-:Y:S02]  /*0b20*/  ULDC.64 UR4, c[0x0][0x5a0] ;  /* 0x0001680000047ab9 */ /* 0x000fe40000000a00 */
[----:B------:R-:W-:-:S04]  /*0b30*/  ISETP.NE.U32.AND P0, PT, RZ, UR4, PT ;  /* 0x00000004ff007c0c */ /* 0x000fc8000bf05070 */
[----:B------:R-:W-:-:S13]  /*0b40*/  ISETP.NE.AND.EX P0, PT, RZ, UR5, PT, P0 ;  /* 0x00000005ff007c0c */ /* 0x000fda000bf05300 */
[----:B------:R-:W-:Y:S05]  /*0b50*/  @!P0 BRA `(.L_x_9) ;  /* 0x00000000001c8947 */ /* 0x000fea0003800000 */
[----:B01----:R-:W0:Y:S02]  /*0b60*/  LDC.64 R2, c[0x0][0x5a0] ;  /* 0x00016800ff027b82 */ /* 0x003e240000000a00 */
[----:B0-----:R-:W2:Y:S02]  /*0b70*/  LDG.E.64 R2, desc[UR36][R2.64] ;  /* 0x0000002402027981 */ /* 0x001ea4000c1e1b00 */
[----:B--2---:R-:W-:-:S04]  /*0b80*/  ISETP.NE.U32.AND P0, PT, R2, RZ, PT ;  /* 0x000000ff0200720c */ /* 0x004fc80003f05070 */
[----:B------:R-:W-:-:S13]  /*0b90*/  ISETP.NE.AND.EX P0, PT, R3, RZ, PT, P0 ;  /* 0x000000ff0300720c */ /* 0x000fda0003f05300 */
[----:B------:R-:W-:Y:S05]  /*0ba0*/  @!P0 BRA `(.L_x_9) ;  /* 0x0000000000088947 */ /* 0x000fea0003800000 */
[----:B------:R0:W5:Y:S01]  /*0bb0*/  LD.E R90, desc[UR36][R2.64] ;  /* 0x00000024025a7980 */ /* 0x000162000c101900 */
[----:B------:R-:W-:Y:S05]  /*0bc0*/  BRA `(.L_x_10) ;  /* 0x0000000000247947 */ /* 0x000fea0003800000 */
.L_x_9:
[----:B------:R-:W-:Y:S02]  /*0bd0*/  ULDC.64 UR4, c[0x0][0x590] ;  /* 0x0001640000047ab9 */ /* 0x000fe40000000a00 */
[----:B------:R-:W-:-:S04]  /*0be0*/  ISETP.NE.U32.AND P0, PT, RZ, UR4, PT ;  /* 0x00000004ff007c0c */ /* 0x000fc8000bf05070 */
[----:B------:R-:W-:-:S13]  /*0bf0*/  ISETP.NE.AND.EX P0, PT, RZ, UR5, PT, P0 ;  /* 0x00000005ff007c0c */ /* 0x000fda000bf05300 */
[----:B------:R-:W-:Y:S05]  /*0c00*/  @!P0 BRA `(.L_x_11) ;  /* 0x00000000000c8947 */ /* 0x000fea0003800000 */
[----:B------:R-:W2:Y:S02]  /*0c10*/  LDC.64 R90, c[0x0][0x590] ;  /* 0x00016400ff5a7b82 */ /* 0x000ea40000000a00 */
[----:B--2---:R2:W5:Y:S01]  /*0c20*/  LDG.E R90, desc[UR36][R90.64] ;  /* 0x000000245a5a7981 */ /* 0x004562000c1e1900 */
[----:B------:R-:W-:Y:S05]  /*0c30*/  BRA `(.L_x_10) ;  /* 0x0000000000087947 */ /* 0x000fea0003800000 */
.L_x_11:
[----:B------:R-:W-:Y:S02]  /*0c40*/  ULDC UR4, c[0x0][0x584] ;  /* 0x0001610000047ab9 */ /* 0x000fe40000000800 */
[----:B------:R-:W-:-:S07]  /*0c50*/  IMAD.U32 R90, RZ, RZ, UR4 ;  /* 0x00000004ff5a7e24 */ /* 0x000fce000f8e00ff */
.L_x_10:
[----:B01----:R-:W0:Y:S01]  /*0c60*/  LDC R2, c[0x0][0x65c] ;  /* 0x00019700ff027b82 */ /* 0x003e220000000800 */
[----:B------:R-:W-:Y:S01]  /*0c70*/  ULDC UR6, c[0x0][0x28c] ;  /* 0x0000a30000067ab9 */ /* 0x000fe20000000800 */
[----:B------:R-:W-:Y:S01]  /*0c80*/  ISETP.NE.AND P0, PT, R8, 0x2, PT ;  /* 0x000000020800780c */ /* 0x000fe20003f05270 */
[----:B------:R-:W-:Y:S01]  /*0c90*/  UIADD3 UR6, UR6, 0x3f, URZ ;  /* 0x0000003f06067890 */ /* 0x000fe2000fffe03f */
[----:B------:R-:W-:Y:S01]  /*0ca0*/  IMAD.U32 R8, RZ, RZ, UR12 ;  /* 0x0000000cff087e24 */ /* 0x000fe2000f8e00ff */
[----:B------:R-:W-:Y:S01]  /*0cb0*/  UMOV UR38, URZ ;  /* 0x0000003f00267c82 */ /* 0x000fe20008000000 */
[----:B------:R-:W-:Y:S01]  /*0cc0*/  UMOV UR39, URZ ;  /* 0x0000003f00277c82 */ /* 0x000fe20008000000 */
[----:B------:R-:W-:Y:S01]  /*0cd0*/  USHF.R.S32.HI UR7, URZ, 0x1f, UR6 ;  /* 0x0000001f3f077899 */ /* 0x000fe20008011406 */
[----:B------:R-:W-:-:S03]  /*0ce0*/  ULDC.64 UR8, c[0x0][0x650] ;  /* 0x0001940000087ab9 */ /* 0x000fc60000000a00 */
[----:B------:R-:W-:-:S04]  /*0cf0*/  ULEA.HI UR7, UR7, UR6, URZ, 0x6 ;  /* 0x0000000607077291 */ /* 0x000fc8000f8f303f */
[----:B------:R-:W-:Y:S01]  /*0d00*/  USHF.R.S32.HI UR40, URZ, 0x6, UR7 ;  /* 0x000000063f287899 */ /* 0x000fe20008011407 */
[----:B0-----:R-:W-:-:S13]  /*0d10*/  ISETP.NE.AND P1, PT, R2, 0x1, PT ;  /* 0x000000010200780c */ /* 0x001fda0003f25270 */
[----:B------:R-:W0:Y:S01]  /*0d20*/  @P1 LDC R17, c[0x0][0x10] ;  /* 0x00000400ff111b82 */ /* 0x000e220000000800 */
[----:B------:R-:W-:Y:S02]  /*0d30*/  @P1 IMAD.MOV.U32 R7, RZ, RZ, RZ ;  /* 0x000000ffff071224 */ /* 0x000fe400078e00ff */
[----:B------:R-:W-:-:S05]  /*0d40*/  @P1 IMAD.MOV.U32 R9, RZ, RZ, RZ ;  /* 0x000000ffff091224 */ /* 0x000fca00078e00ff */
[----:B------:R-:W1:Y:S01]  /*0d50*/  @!P1 LDC R3, c[0x0][0xc] ;  /* 0x00000300ff039b82 */ /* 0x000e620000000800 */
[----:B------:R-:W-:Y:S01]  /*0d60*/  ULDC UR4, c[0x0][0xc] ;  /* 0x0000030000047ab9 */ /* 0x000fe20000000800 */
[----:B------:R-:W-:Y:S02]  /*0d70*/  ULDC UR5, c[0x0][0x10] ;  /* 0x0000040000057ab9 */ /* 0x000fe40000000800 */
[----:B------:R-:W-:-:S04]  /*0d80*/  UIMAD.WIDE.U32 UR4, UR4, UR5, URZ ;  /* 0x00000005040472a5 */ /* 0x000fc8000f8e003f */
[----:B------:R-:W3:Y:S01]  /*0d90*/  LDC R0, c[0x0][0x14] ;  /* 0x00000500ff007b82 */ /* 0x000ee20000000800 */
[----:B0-----:R-:W-:-:S04]  /*0da0*/  @P1 IMAD.WIDE.U32 R16, R17, UR12, R6 ;  /* 0x0000000c11101c25 */ /* 0x001fc8000f8e0006 */
[----:B------:R-:W-:Y:S02]  /*0db0*/  @P1 IMAD.IADD R17, R17, 0x1, R9 ;  /* 0x0000000111111824 */ /* 0x000fe400078e0209 */
[----:B------:R-:W-:Y:S02]  /*0dc0*/  IMAD.MOV.U32 R9, RZ, RZ, RZ ;  /* 0x000000ffff097224 */ /* 0x000fe400078e00ff */
[----:B-1----:R-:W-:-:S04]  /*0dd0*/  @!P1 IMAD.WIDE.U32 R8, R6, R3, R8 ;  /* 0x0000000306089225 */ /* 0x002fc800078e0008 */
[----:B------:R-:W-:Y:S02]  /*0de0*/  @!P1 IMAD.MOV.U32 R16, RZ, RZ, R8 ;  /* 0x000000ffff109224 */ /* 0x000fe400078e0008 */
[----:B---3--:R-:W-:-:S04]  /*0df0*/  IMAD.WIDE.U32 R10, R0, UR4, RZ ;  /* 0x00000004000a7c25 */ /* 0x008fc8000f8e00ff */
[----:B------:R-:W-:Y:S01]  /*0e00*/  IMAD R3, R0, UR5, RZ ;  /* 0x0000000500037c24 */ /* 0x000fe2000f8e02ff */
[----:B------:R0:W-:Y:S01]  /*0e10*/  STL.64 [R1], R10 ;  /* 0x0000000a01007387 */ /* 0x0001e20000100a00 */
[----:B------:R-:W-:Y:S02]  /*0e20*/  @!P1 IMAD.MOV.U32 R17, RZ, RZ, R9 ;  /* 0x000000ffff119224 */ /* 0x000fe400078e0009 */
[----:B------:R-:W-:Y:S01]  /*0e30*/  IMAD.IADD R0, R11, 0x1, R3 ;  /* 0x000000010b007824 */ /* 0x000fe200078e0203 */
[----:B------:R-:W-:Y:S06]  /*0e40*/  @P0 BRA `(.L_x_12) ;  /* 0x0000000000200947 */ /* 0x000fec0003800000 */
[----:B------:R-:W-:Y:S01]  /*0e50*/  UISETP.GE.U32.AND UP0, UPT, UR40, 0x9, UPT ;  /* 0x000000092800788c */ /* 0x000fe2000bf06070 */
[----:B------:R-:W-:Y:S01]  /*0e60*/  IADD3 R16, P0, R16, R10, RZ ;  /* 0x0000000a10107210 */ /* 0x000fe20007f1e0ff */
[----:B------:R-:W-:Y:S01]  /*0e70*/  UIMAD.WIDE.U32 UR4, UR40, 0x38e38e39, URZ ;  /* 0x38e38e39280478a5 */ /* 0x000fe2000f8e003f */
[----:B------:R-:W-:-:S03]  /*0e80*/  UMOV UR39, URZ ;  /* 0x0000003f00277c82 */ /* 0x000fc60008000000 */
[----:B------:R-:W-:Y:S01]  /*0e90*/  USHF.R.U32.HI UR4, URZ, 0x1, UR5 ;  /* 0x000000013f047899 */ /* 0x000fe20008011605 */
[----:B------:R-:W-:-:S03]  /*0ea0*/  IMAD.X R17, R0, 0x1, R17, P0 ;  /* 0x0000000100117824 */ /* 0x000fc600000e0611 */
[----:B------:R-:W-:Y:S02]  /*0eb0*/  UIMAD UR38, UR4, -0x9, UR40 ;  /* 0xfffffff7042678a4 */ /* 0x000fe4000f8e0228 */
[----:B------:R-:W-:-:S12]  /*0ec0*/  @UP0 ULOP3.LUT UR39, UR4, 0x1, URZ, 0xc0, !UPT ;  /* 0x0000000104270892 */ /* 0x000fd8000f8ec03f */
.L_x_12:
[----:B------:R-:W-:Y:S01]  /*0ed0*/  ISETP.GE.U32.AND P0, PT, R16, UR8, PT ;  /* 0x0000000810007c0c */ /* 0x000fe2000bf06070 */
[----:B------:R-:W-:Y:S01]  /*0ee0*/  IMAD.MOV.U32 R22, RZ, RZ, -0x1 ;  /* 0xffffffffff167424 */ /* 0x000fe200078e00ff */
[----:B------:R-:W-:Y:S01]  /*0ef0*/  PRMT R3, RZ, 0x7610, R3 ;  /* 0x00007610ff037816 */ /* 0x000fe20000000003 */
[----:B------:R-:W-:Y:S01]  /*0f00*/  IMAD.MOV.U32 R18, RZ, RZ, -0x1 ;  /* 0xffffffffff127424 */ /* 0x000fe200078e00ff */
[----:B------:R-:W-:Y:S01]  /*0f10*/  ISETP.GE.U32.AND.EX P0, PT, R17, UR9, PT, P0 ;  /* 0x0000000911007c0c */ /* 0x000fe2000bf06100 */
[----:B------:R-:W-:-:S12]  /*0f20*/  IMAD.MOV.U32 R19, RZ, RZ, -0x1 ;  /* 0xffffffffff137424 */ /* 0x000fd800078e00ff */
[----:B------:R-:W-:Y:S05]  /*0f30*/  @P0 BRA `(.L_x_13) ;  /* 0x0000000400280947 */ /* 0x000fea0003800000 */
[----:B------:R-:W1:Y:S01]  /*0f40*/  LDC.64 R18, c[0x0][0x628] ;  /* 0x00018a00ff127b82 */ /* 0x000e620000000a00 */
[----:B------:R-:W-:Y:S02]  /*0f50*/  IMAD.MOV.U32 R8, RZ, RZ, R16 ;  /* 0x000000ffff087224 */ /* 0x000fe400078e0010 */
[----:B------:R-:W-:-:S05]  /*0f60*/  IMAD.MOV.U32 R9, RZ, RZ, R17 ;  /* 0x000000ffff097224 */ /* 0x000fca00078e0011 */
[----:B------:R-:W3:Y:S08]  /*0f70*/  LDC R22, c[0x0][0x630] ;  /* 0x00018c00ff167b82 */ /* 0x000ef00000000800 */
[----:B------:R-:W4:Y:S01]  /*0f80*/  LDC.64 R26, c[0x0][0x620] ;  /* 0x00018800ff1a7b82 */ /* 0x000f220000000a00 */
[----:B-1----:R-:W-:-:S04]  /*0f90*/  ISETP.NE.U32.AND P0, PT, R18, RZ, PT ;  /* 0x000000ff1200720c */ /* 0x002fc80003f05070 */
[----:B------:R-:W-:-:S13]  /*0fa0*/  ISETP.NE.AND.EX P0, PT, R19, RZ, PT, P0 ;  /* 0x000000ff1300720c */ /* 0x000fda0003f05300 */
[----:B---34-:R-:W-:Y:S05]  /*0fb0*/  @!P0 BRA `(.L_x_14) ;  /* 0x0000000000288947 */ /* 0x018fea0003800000 */
[----:B------:R-:W1:Y:S02]  /*0fc0*/  LDC R3, c[0x0][0x634] ;  /* 0x00018d00ff037b82 */ /* 0x000e640000000800 */
[----:B-1----:R-:W-:-:S05]  /*0fd0*/  IADD3 R3, P0, R16, R3, RZ ;  /* 0x0000000310037210 */ /* 0x002fca0007f1e0ff */
[----:B------:R-:W-:-:S04]  /*0fe0*/  IMAD.X R15, RZ, RZ, R17, P0 ;  /* 0x000000ffff0f7224 */ /* 0x000fc800000e0611 */
[----:B------:R-:W-:-:S04]  /*0ff0*/  IMAD.WIDE.U32 R8, R15, R18, RZ ;  /* 0x000000120f087225 */ /* 0x000fc800078e00ff */
[----:B0-----:R-:W-:-:S04]  /*1000*/  IMAD.WIDE.U32 R10, P0, R3, R19, R8 ;  /* 0x00000013030a7225 */ /* 0x001fc80007800008 */
[----:B------:R-:W-:-:S04]  /*1010*/  IMAD.WIDE.U32 R8, R3, R18, RZ ;  /* 0x0000001203087225 */ /* 0x000fc800078e00ff */
[----:B------:R-:W-:Y:S01]  /*1020*/  IMAD.X R13, RZ, RZ, RZ, P0 ;  /* 0x000000ffff0d7224 */ /* 0x000fe200000e06ff */
[----:B------:R-:W-:Y:S01]  /*1030*/  IADD3 RZ, P0, R9, R10, RZ ;  /* 0x0000000a09ff7210 */ /* 0x000fe20007f1e0ff */
[----:B------:R-:W-:-:S04]  /*1040*/  IMAD.MOV.U32 R12, RZ, RZ, R11 ;  /* 0x000000ffff0c7224 */ /* 0x000fc800078e000b */
[----:B------:R-:W-:-:S08]  /*1050*/  IMAD.WIDE.U32.X R8, R15, R19, R12, P0 ;  /* 0x000000130f087225 */ /* 0x000fd000000e040c */
.L_x_14:
[----:B------:R-:W1:Y:S01]  /*1060*/  LDC.64 R30, c[0x0][0x640] ;  /* 0x00019000ff1e7b82 */ /* 0x000e620000000a00 */
[-CC-:B------:R-:W-:Y:S02]  /*1070*/  SHF.R.U64 R32, R8, R22.reuse, R9.reuse ;  /* 0x0000001608207219 */ /* 0x180fe40000001209 */
[----:B------:R-:W-:Y:S02]  /*1080*/  SHF.R.U32.HI R3, RZ, R22, R9 ;  /* 0x00000016ff037219 */ /* 0x000fe40000011609 */
[----:B0-----:R-:W-:-:S03]  /*1090*/  IADD3 R11, P0, RZ, -R32, RZ ;  /* 0x80000020ff0b7210 */ /* 0x001fc60007f1e0ff */
[----:B------:R-:W0:Y:S02]  /*10a0*/  LDC R12, c[0x0][0x618] ;  /* 0x00018600ff0c7b82 */ /* 0x000e240000000800 */
[----:B------:R-:W-:Y:S02]  /*10b0*/  IMAD.X R3, RZ, RZ, ~R3, P0 ;  /* 0x000000ffff037224 */ /* 0x000fe400000e0e03 */
[----:B------:R-:W-:-:S04]  /*10c0*/  IMAD.WIDE.U32 R8, R11, R26, R16 ;  /* 0x0000001a0b087225 */ /* 0x000fc800078e0010 */
[----:B------:R-:W3:Y:S01]  /*10d0*/  LDC R22, c[0x0][0x608] ;  /* 0x00018200ff167b82 */ /* 0x000ee20000000800 */
[----:B------:R-:W-:-:S04]  /*10e0*/  IMAD R10, R3, R26, RZ ;  /* 0x0000001a030a7224 */ /* 0x000fc800078e02ff */
[----:B------:R-:W-:Y:S02]  /*10f0*/  IMAD R3, R11, R27, R10 ;  /* 0x0000001b0b037224 */ /* 0x000fe400078e020a */
[----:B------:R-:W-:Y:S01]  /*1100*/  IMAD.MOV.U32 R10, RZ, RZ, -0x1 ;  /* 0xffffffffff0a7424 */ /* 0x000fe200078e00ff */
[----:B------:R-:W4:Y:S01]  /*1110*/  LDC R29, c[0x0][0x658] ;  /* 0x00019600ff1d7b82 */ /* 0x000f220000000800 */
[----:B------:R-:W-:Y:S01]  /*1120*/  IMAD.IADD R3, R9, 0x1, R3 ;  /* 0x0000000109037824 */ /* 0x000fe200078e0203 */
[----:B-1----:R-:W-:-:S04]  /*1130*/  ISETP.NE.U32.AND P0, PT, R30, RZ, PT ;  /* 0x000000ff1e00720c */ /* 0x002fc80003f05070 */
[----:B------:R-:W-:Y:S02]  /*1140*/  ISETP.NE.AND.EX P0, PT, R31, RZ, PT, P0 ;  /* 0x000000ff1f00720c */ /* 0x000fe40003f05300 */
[----:B------:R-:W1:Y:S01]  /*1150*/  LDC R26, c[0x0][0x600] ;  /* 0x00018000ff1a7b82 */ /* 0x000e620000000800 */
[-CC-:B0-----:R-:W-:Y:S02]  /*1160*/  SHF.R.U64 R18, R8, R12.reuse, R3.reuse ;  /* 0x0000000c08127219 */ /* 0x181fe40000001203 */
[----:B------:R-:W-:-:S05]  /*1170*/  SHF.R.U32.HI R3, RZ, R12, R3 ;  /* 0x0000000cff037219 */ /* 0x000fca0000011603 */
[----:B------:R-:W0:Y:S01]  /*1180*/  LDC R27, c[0x0][0x648] ;  /* 0x00019200ff1b7b82 */ /* 0x000e220000000800 */
[-CC-:B---3--:R-:W-:Y:S02]  /*1190*/  SHF.R.U64 R34, R18, R22.reuse, R3.reuse ;  /* 0x0000001612227219 */ /* 0x188fe40000001203 */
[----:B------:R-:W-:Y:S01]  /*11a0*/  SHF.R.U32.HI R8, RZ, R22, R3 ;  /* 0x00000016ff087219 */ /* 0x000fe20000011603 */
[----:B------:R-:W-:-:S04]  /*11b0*/  IMAD.MOV.U32 R22, RZ, RZ, 0x1 ;  /* 0x00000001ff167424 */ /* 0x000fc800078e00ff */
[----:B------:R-:W3:Y:S01]  /*11c0*/  LDC R33, c[0x0][0x638] ;  /* 0x00018e00ff217b82 */ /* 0x000ee20000000800 */
[-CC-:B----4-:R-:W-:Y:S02]  /*11d0*/  SHF.R.U64 R36, R34, R29.reuse, R8.reuse ;  /* 0x0000001d22247219 */ /* 0x190fe40000001208 */
[-C--:B------:R-:W-:Y:S02]  /*11e0*/  SHF.L.U32 R3, R10, R29.reuse, RZ ;  /* 0x0000001d0a037219 */ /* 0x080fe400000006ff */
[----:B------:R-:W-:Y:S01]  /*11f0*/  SHF.R.U32.HI R9, RZ, R29, R8 ;  /* 0x0000001dff097219 */ /* 0x000fe20000011608 */
[----:B------:R-:W-:Y:S01]  /*1200*/  IMAD.MOV.U32 R8, RZ, RZ, R36 ;  /* 0x000000ffff087224 */ /* 0x000fe200078e0024 */
[----:B------:R-:W-:Y:S01]  /*1210*/  LOP3.LUT R15, RZ, R3, RZ, 0x33, !PT ;  /* 0x00000003ff0f7212 */ /* 0x000fe200078e33ff */
[----:B------:R-:W4:Y:S01]  /*1220*/  LDC R28, c[0x0][0x610] ;  /* 0x00018400ff1c7b82 */ /* 0x000f220000000800 */
[----:B------:R-:W-:Y:S05]  /*1230*/  @!P0 BRA `(.L_x_15) ;  /* 0x0000000000288947 */ /* 0x000fea0003800000 */
[----:B------:R-:W2:Y:S02]  /*1240*/  LDC R3, c[0x0][0x64c] ;  /* 0x00019300ff037b82 */ /* 0x000ea40000000800 */
[----:B--2---:R-:W-:-:S05]  /*1250*/  IADD3 R3, P0, R36, R3, RZ ;  /* 0x0000000324037210 */ /* 0x004fca0007f1e0ff */
[----:B------:R-:W-:-:S04]  /*1260*/  IMAD.X R19, RZ, RZ, R9, P0 ;  /* 0x000000ffff137224 */ /* 0x000fc800000e0609 */
[----:B------:R-:W-:-:S04]  /*1270*/  IMAD.WIDE.U32 R8, R19, R30, RZ ;  /* 0x0000001e13087225 */ /* 0x000fc800078e00ff */
[----:B------:R-:W-:-:S04]  /*1280*/  IMAD.WIDE.U32 R10, P0, R3, R31, R8 ;  /* 0x0000001f030a7225 */ /* 0x000fc80007800008 */
[----:B------:R-:W-:-:S04]  /*1290*/  IMAD.WIDE.U32 R8, R3, R30, RZ ;  /* 0x0000001e03087225 */ /* 0x000fc800078e00ff */
[----:B------:R-:W-:Y:S01]  /*12a0*/  IMAD.X R13, RZ, RZ, RZ, P0 ;  /* 0x000000ffff0d7224 */ /* 0x000fe200000e06ff */
[----:B------:R-:W-:Y:S01]  /*12b0*/  IADD3 RZ, P0, R9, R10, RZ ;  /* 0x0000000a09ff7210 */ /* 0x000fe20007f1e0ff */
[----:B------:R-:W-:-:S04]  /*12c0*/  IMAD.MOV.U32 R12, RZ, RZ, R11 ;  /* 0x000000ffff0c7224 */ /* 0x000fc800078e000b */
[----:B------:R-:W-:-:S08]  /*12d0*/  IMAD.WIDE.U32.X R8, R19, R31, R12, P0 ;  /* 0x0000001f13087225 */ /* 0x000fd000000e040c */
.L_x_15:
[----:B0-----:R-:W-:Y:S01]  /*12e0*/  SHF.R.U64 R7, R8, R27, R9 ;  /* 0x0000001b08077219 */ /* 0x001fe20000001209 */
[----:B-1----:R-:W-:Y:S01]  /*12f0*/  VIADD R9, R26, 0xffffffff ;  /* 0xffffffff1a097836 */ /* 0x002fe20000000000 */
[----:B------:R-:W-:Y:S01]  /*1300*/  SHF.L.U32 R3, R22, R29, RZ ;  /* 0x0000001d16037219 */ /* 0x000fe200000006ff */
[----:B------:R-:W-:Y:S01]  /*1310*/  @P1 IMAD R21, R25, R24, R6 ;  /* 0x0000001819151224 */ /* 0x000fe200078e0206 */
[----:B------:R-:W-:Y:S01]  /*1320*/  LOP3.LUT R8, R34, R15, RZ, 0xc0, !PT ;  /* 0x0000000f22087212 */ /* 0x000fe200078ec0ff */
[----:B------:R-:W-:Y:S02]  /*1330*/  IMAD.MOV R10, RZ, RZ, -R7 ;  /* 0x000000ffff0a7224 */ /* 0x000fe400078e0a07 */
[----:B------:R-:W-:Y:S02]  /*1340*/  IMAD.MOV.U32 R6, RZ, RZ, 0x1 ;  /* 0x00000001ff067424 */ /* 0x000fe400078e00ff */
[----:B------:R-:W-:Y:S01]  /*1350*/  IMAD R8, R3, R7, R8 ;  /* 0x0000000703087224 */ /* 0x000fe200078e0208 */
[----:B------:R-:W-:Y:S01]  /*1360*/  LOP3.LUT R7, R18, R9, RZ, 0xc0, !PT ;  /* 0x0000000912077212 */ /* 0x000fe200078ec0ff */
[----:B---3--:R-:W-:-:S02]  /*1370*/  IMAD R3, R10, R33, R36 ;  /* 0x000000210a037224 */ /* 0x008fc400078e0224 */
[----:B----4-:R-:W-:Y:S02]  /*1380*/  IMAD R22, R8, R28, R21 ;  /* 0x0000001c08167224 */ /* 0x010fe400078e0215 */
[----:B------:R-:W-:Y:S01]  /*1390*/  IMAD R7, R3, R26, R7 ;  /* 0x0000001a03077224 */ /* 0x000fe200078e0207 */
[----:B------:R-:W-:Y:S01]  /*13a0*/  PRMT R3, R6, 0x7610, R3 ;  /* 0x0000761006037816 */ /* 0x000fe20000000003 */
[----:B------:R-:W-:-:S03]  /*13b0*/  IMAD.MOV.U32 R19, RZ, RZ, R32 ;  /* 0x000000ffff137224 */ /* 0x000fc600078e0020 */
[----:B------:R-:W-:Y:S02]  /*13c0*/  SEL R18, R7, R22, !P1 ;  /* 0x0000001607127207 */ /* 0x000fe40004800000 */
[----:B------:R-:W-:-:S07]  /*13d0*/  SEL R22, R22, R7, !P1 ;  /* 0x0000000716167207 */ /* 0x000fce0004800000 */
.L_x_13:
[----:B------:R-:W-:Y:S05]  /*13e0*/  @!P3 BRA `(.L_x_16) ;  /* 0x00000000000cb947 */ /* 0x000fea0003800000 */
[----:B------:R-:W-:Y:S01]  /*13f0*/  UCGABAR_WAIT ;  /* 0x0000000000007dc7 */ /* 0x000fe20008000000 */
[----:B------:R-:W-:Y:S01]  /*1400*/  CCTL.IVALL ;  /* 0x00000000ff00798f */ /* 0x000fe20002000000 */
[----:B------:R-:W-:Y:S05]  /*1410*/  BRA `(.L_x_17) ;  /* 0x0000000000047947 */ /* 0x000fea0003800000 */
.L_x_16:
[----:B------:R-:W-:Y:S06]  /*1420*/  BAR.SYNC.DEFER_BLOCKING 0x0 ;  /* 0x0000000000007b1d */ /* 0x000fec0000010000 */
.L_x_17:
[----:B------:R-:W-:Y:S05]  /*1430*/  @!P2 BRA `(.L_x_18) ;  /* 0x00000054007ca947 */ /* 0x000fea0003800000 */
[----:B------:R-:W-:-:S13]  /*1440*/  ISETP.GT.U32.AND P0, PT, R35, 0x1, PT ;  /* 0x000000012300780c */ /* 0x000fda0003f04070 */
[----:B------:R-:W-:Y:S05]  /*1450*/  @P0 EXIT ;  /* 0x000000000000094d */ /* 0x000fea0003800000 */
.L_x_19:
[----:B------:R-:W-:-:S08]  /*1460*/  NOP ;  /* 0x0000000000007918 */ /* 0x000fd00000000000 */
[----:B------:R-:W1:Y:S02]  /*1470*/  USETMAXREG.TRY_ALLOC.CTAPOOL UP0, 0xe8 ;  /* 0x000000e8000079c8 */ /* 0x000e640008000600 */
[----:B-1----:R-:W-:-:S13]  /*1480*/  PLOP3.LUT P0, PT, PT, PT, UP0, 0x80, 0x0 ;  /* 0x000000000000781c */ /* 0x002fda0003f0f008 */
[----:B------:R-:W-:Y:S05]  /*1490*/  @!P0 BRA `(.L_x_19) ;  /* 0xfffffffc00f08947 */ /* 0x000fea000383ffff */
[----:B------:R-:W-:-:S13]  /*14a0*/  LOP3.LUT P0, RZ, R3, 0xff, RZ, 0xc0, !PT ;  /* 0x000000ff03ff7812 */ /* 0x000fda000780c0ff */
[----:B------:R-:W-:Y:S05]  /*14b0*/  @!P0 EXIT ;  /* 0x000000000000894d */ /* 0x000fea0003800000 */
[----:B------:R-:W3:Y:S01]  /*14c0*/  LDL.64 R12, [R1] ;  /* 0x00000000010c7983 */ /* 0x000ee20000100a00 */
[----:B------:R-:W1:Y:S01]  /*14d0*/  S2UR UR4, SR_CgaCtaId ;  /* 0x00000000000479c3 */ /* 0x000e620000008800 */
[CC--:B------:R-:W-:Y:S01]  /*14e0*/  LEA.HI R3, R20.reuse, R5.reuse, RZ, 0x2 ;  /* 0x0000000514037211 */ /* 0x0c0fe200078f10ff */
[----:B------:R-:W-:Y:S01]  /*14f0*/  UISETP.LT.AND UP0, UPT, UR40, 0x1, UPT ;  /* 0x000000012800788c */ /* 0x000fe2000bf01270 */
[----:B------:R-:W-:Y:S01]  /*1500*/  LEA.HI R20, R20, R5, RZ, 0x5 ;  /* 0x0000000514147211 */ /* 0x000fe200078f28ff */
[----:B------:R-:W-:Y:S01]  /*1510*/  UIADD3 UR5, UR43, -0x1, URZ ;  /* 0xffffffff2b057890 */ /* 0x000fe2000fffe03f */
[--C-:B------:R-:W-:Y:S01]  /*1520*/  SHF.R.S32.HI R92, RZ, 0x2, R3.reuse ;  /* 0x00000002ff5c7819 */ /* 0x100fe20000011403 */
[----:B------:R-:W-:Y:S01]  /*1530*/  USEL UR42, UR40, 0x1, UP0 ;  /* 0x00000001282a7887 */ /* 0x000fe20008000000 */
[----:B------:R-:W-:Y:S01]  /*1540*/  SHF.R.S32.HI R7, RZ, 0x1f, R3 ;  /* 0x0000001fff077819 */ /* 0x000fe20000011403 */
[----:B------:R-:W4:Y:S01]  /*1550*/  LDC R97, c[0x0][0x658] ;  /* 0x00019600ff617b82 */ /* 0x000f220000000800 */
[----:B------:R-:W-:Y:S01]  /*1560*/  LOP3.LUT R4, R3, 0xfffffffc, RZ, 0xc0, !PT ;  /* 0xfffffffc03047812 */ /* 0x000fe200078ec0ff */
[----:B------:R-:W-:Y:S01]  /*1570*/  UMOV UR41, 0x400 ;  /* 0x0000040000297882 */ /* 0x000fe20000000000 */
[----:B------:R-:W-:Y:S01]  /*1580*/  LEA.HI R7, R7, R92, RZ, 0x3 ;  /* 0x0000005c07077211 */ /* 0x000fe200078f18ff */
[----:B------:R-:W-:Y:S01]  /*1590*/  UISETP.NE.AND UP0, UPT, UR5, URZ, UPT ;  /* 0x0000003f0500728c */ /* 0x000fe2000bf05270 */
[----:B------:R-:W-:Y:S01]  /*15a0*/  SHF.R.S32.HI R3, RZ, 0x5, R20 ;  /* 0x00000005ff037819 */ /* 0x000fe20000011414 */
[----:B------:R-:W-:Y:S01]  /*15b0*/  IMAD.IADD R4, R5, 0x1, -R4 ;  /* 0x0000000105047824 */ /* 0x000fe200078e0a04 */
[----:B------:R-:W-:Y:S01]  /*15c0*/  LOP3.LUT R7, R7, 0xfffffff8, RZ, 0xc0, !PT ;  /* 0xfffffff807077812 */ /* 0x000fe200078ec0ff */
[----:B------:R-:W2:Y:S01]  /*15d0*/  LDC.64 R8, c[0x0][0x5c8] ;  /* 0x00017200ff087b82 */ /* 0x000ea20000000a00 */
[----:B------:R-:W-:Y:S01]  /*15e0*/  IMAD.MOV.U32 R6, RZ, RZ, -0x1 ;  /* 0xffffffffff067424 */ /* 0x000fe200078e00ff */
[----:B------:R-:W-:Y:S01]  /*15f0*/  ULDC UR6, c[0x0][0x284] ;  /* 0x0000a10000067ab9 */ /* 0x000fe20000000800 */
[----:B0-----:R-:W-:Y:S01]  /*1600*/  IMAD.MOV.U32 R10, RZ, RZ, 0x1 ;  /* 0x00000001ff0a7424 */ /* 0x001fe200078e00ff */
[----:B------:R-:W-:Y:S01]  /*1610*/  LOP3.LUT R104, R23, 0x1, RZ, 0xfc, !PT ;  /* 0x0000000117687812 */ /* 0x000fe200078efcff */
[----:B------:R-:W-:Y:S01]  /*1620*/  IMAD.IADD R92, R92, 0x1, -R7 ;  /* 0x000000015c5c7824 */ /* 0x000fe200078e0a07 */
[----:B------:R-:W-:Y:S01]  /*1630*/  USHF.L.U32 UR45, UR40, 0x1, URZ ;  /* 0x00000001282d7899 */ /* 0x000fe2000800063f */
[----:B------:R-:W-:Y:S01]  /*1640*/  IMAD.SHL.U32 R94, R4, 0x2, RZ ;  /* 0x00000002045e7824 */ /* 0x000fe200078e00ff */
[----:B------:R-:W0:Y:S01]  /*1650*/  LDC R99, c[0x0][0x288] ;  /* 0x0000a200ff637b82 */ /* 0x000e220000000800 */
[----:B-1----:R-:W-:Y:S01]  /*1660*/  ULEA UR41, UR4, UR41, 0x18 ;  /* 0x0000002904297291 */ /* 0x002fe2000f8ec03f */
[--C-:B------:R-:W-:Y:S01]  /*1670*/  SHF.R.S32.HI R93, RZ, 0x1f, R92.reuse ;  /* 0x0000001fff5d7819 */ /* 0x100fe2000001145c */
[----:B------:R-:W-:Y:S01]  /*1680*/  USHF.L.U32 UR4, UR5, 0x3, URZ ;  /* 0x0000000305047899 */ /* 0x000fe2000800063f */
[C---:B------:R-:W-:Y:S01]  /*1690*/  IMAD R102, R3.reuse, -0x10, -R92 ;  /* 0xfffffff003667824 */ /* 0x040fe200078e0a5c */
[----:B------:R-:W-:Y:S01]  /*16a0*/  USEL UR5, URZ, 0x1, UP0 ;  /* 0x000000013f057887 */ /* 0x000fe20008000000 */
[----:B------:R-:W-:Y:S01]  /*16b0*/  SHF.R.S32.HI R95, RZ, 0x1f, R94 ;  /* 0x0000001fff5f7819 */ /* 0x000fe2000001145e */
[----:B------:R-:W-:Y:S01]  /*16c0*/  UIADD3 UR46, UR41, 0xa0, URZ ;  /* 0x000000a0292e7890 */ /* 0x000fe2000fffe03f */
[----:B------:R-:W1:Y:S01]  /*16d0*/  LDC R100, c[0x0][0x600] ;  /* 0x00018000ff647b82 */ /* 0x000e620000000800 */
[-C--:B----4-:R-:W-:Y:S01]  /*16e0*/  SHF.L.U32 R6, R6, R97.reuse, RZ ;  /* 0x0000006106067219 */ /* 0x090fe200000006ff */
[----:B------:R-:W-:Y:S01]  /*16f0*/  ULOP3.LUT UR4, UR4, 0x8, URZ, 0xc0, !UPT ;  /* 0x0000000804047892 */ /* 0x000fe2000f8ec03f */
[----:B------:R-:W-:Y:S01]  /*1700*/  IMAD.WIDE R92, R3, 0x10, R92 ;  /* 0x00000010035c7825 */ /* 0x000fe200078e025c */
[----:B------:R-:W-:Y:S01]  /*1710*/  SHF.L.U32 R97, R10, R97, RZ ;  /* 0x000000610a617219 */ /* 0x000fe200000006ff */
[----:B------:R-:W-:Y:S01]  /*1720*/  UIADD3 UR42, -UR42, UR40, URZ ;  /* 0x000000282a2a7290 */ /* 0x000fe2000fffe13f */
[----:B------:R-:W-:Y:S01]  /*1730*/  LOP3.LUT R101, RZ, R6, RZ, 0x33, !PT ;  /* 0x00000006ff657212 */ /* 0x000fe200078e33ff */
[----:B------:R-:W-:Y:S01]  /*1740*/  IMAD.U32 R105, RZ, RZ, UR5 ;  /* 0x00000005ff697e24 */ /* 0x000fe2000f8e00ff */
[C---:B--2---:R-:W-:Y:S01]  /*1750*/  SHF.L.U64.HI R96, R8.reuse, 0x3, R9 ;  /* 0x0000000308607819 */ /* 0x044fe20000010209 */
[----:B------:R-:W-:Y:S01]  /*1760*/  IMAD.SHL.U32 R91, R8, 0x8, RZ ;  /* 0x00000008085b7824 */ /* 0x000fe200078e00ff */
[----:B------:R-:W-:Y:S01]  /*1770*/  ULEA UR43, UR43, UR46, 0x3 ;  /* 0x0000002e2b2b7291 */ /* 0x000fe2000f8e183f */
[----:B------:R-:W-:Y:S01]  /*1780*/  VIADD R102, R102, UR6 ;  /* 0x0000000666667c36 */ /* 0x000fe20008000000 */
[----:B------:R-:W-:-:S02]  /*1790*/  ULOP3.LUT UR47, UR4, 0x8, URZ, 0x3c, !UPT ;  /* 0x00000008042f7892 */ /* 0x000fc4000f8e3c3f */
[----:B------:R-:W-:Y:S01]  /*17a0*/  ULOP3.LUT UR44, UR4, 0x18, URZ, 0x3c, !UPT ;  /* 0x00000018042c7892 */ /* 0x000fe2000f8e3c3f */
[----:B0-----:R-:W-:Y:S02]  /*17b0*/  IMAD R99, R4, -0x2, R99 ;  /* 0xfffffffe04637824 */ /* 0x001fe400078e0263 */
[----:B-1----:R-:W-:Y:S01]  /*17c0*/  VIADD R100, R100, 0xffffffff ;  /* 0xffffffff64647836 */ /* 0x002fe20000000000 */
[----:B---3--:R-:W-:-:S08]  /*17d0*/  SHF.L.U64.HI R98, R12, 0x1, R0 ;  /* 0x000000010c627819 */ /* 0x008fd00000010200 */
.L_x_167:
[----:B------:R-:W-:-:S04]  /*17e0*/  SHF.L.U32 R0, R105, 0x1f, RZ ;  /* 0x0000001f69007819 */ /* 0x000fc800000006ff */
[----:B------:R-:W0:Y:S02]  /*17f0*/  SYNCS.PHASECHK.TRANS64.TRYWAIT P0, [UR43+-0x8], R0 ;  /* 0xfffff800ff0075a7 */ /* 0x000e24000800016b */
[----:B01-34-:R-:W-:Y:S05]  /*1800*/  @!P0 BRA `(.L_x_20) ;  /* 0x0000006400408947 */ /* 0x01bfea0003800000 */
.L_x_194:
[----:B------:R-:W-:Y:S02]  /*1810*/  ULDC UR4, c[0x0][0x28c] ;  /* 0x0000a30000047ab9 */ /* 0x000fe40000000800 */
[----:B------:R-:W-:-:S13]  /*1820*/  ISETP.LT.AND P0, PT, RZ, UR4, PT ;  /* 0x00000004ff007c0c */ /* 0x000fda000bf01270 */
[----:B------:R-:W-:Y:S05]  /*1830*/  @P0 BRA `(.L_x_21) ;  /* 0x0000000000400947 */ /* 0x000fea0003800000 */
[----:B0-----:R-:W-:Y:S01]  /*1840*/  MOV R0, 0x0 ;  /* 0x0000000000007802 */ /* 0x001fe20000000f00 */
[----:B------:R-:W-:Y:S01]  /*1850*/  ULDC.64 UR4, c[0x4][0x68] ;  /* 0x01001a0000047ab9 */ /* 0x000fe20000000a00 */
[----:B------:R-:W-:Y:S01]  /*1860*/  ULDC.64 UR6, c[0x4][0x8] ;  /* 0x0100020000067ab9 */ /* 0x000fe20000000a00 */
[----:B------:R-:W-:Y:S01]  /*1870*/  IMAD.U32 R4, RZ, RZ, UR4 ;  /* 0x00000004ff047e24 */ /* 0x000fe2000f8e00ff */
[----:B------:R0:W1:Y:S01]  /*1880*/  LDC.64 R14, c[0x4][R0] ;  /* 0x01000000000e7b82 */ /* 0x0000620000000a00 */
[----:B------:R-:W-:Y:S01]  /*1890*/  IMAD.U32 R5, RZ, RZ, UR5 ;  /* 0x00000005ff057e24 */ /* 0x000fe2000f8e00ff */
[----:B------:R-:W-:Y:S01]  /*18a0*/  ULDC.64 UR4, c[0x4][0x70] ;  /* 0x01001c0000047ab9 */ /* 0x000fe20000000a00 */
[----:B------:R-:W-:Y:S02]  /*18b0*/  IMAD.U32 R10, RZ, RZ, UR6 ;  /* 0x00000006ff0a7e24 */ /* 0x000fe4000f8e00ff */
[----:B------:R-:W-:Y:S02]  /*18c0*/  IMAD.U32 R6, RZ, RZ, UR4 ;  /* 0x00000004ff067e24 */ /* 0x000fe4000f8e00ff */
[----:B------:R-:W-:-:S02]  /*18d0*/  IMAD.U32 R7, RZ, RZ, UR5 ;  /* 0x00000005ff077e24 */ /* 0x000fc4000f8e00ff */
[----:B------:R-:W-:Y:S02]  /*18e0*/  IMAD.U32 R11, RZ, RZ, UR7 ;  /* 0x00000007ff0b7e24 */ /* 0x000fe4000f8e00ff */
[----:B------:R-:W-:Y:S02]  /*18f0*/  IMAD.MOV.U32 R8, RZ, RZ, 0x1e1 ;  /* 0x000001e1ff087424 */ /* 0x000fe400078e00ff */
[----:B------:R-:W-:Y:S02]  /*1900*/  IMAD.MOV.U32 R12, RZ, RZ, 0x1 ;  /* 0x00000001ff0c7424 */ /* 0x000fe400078e00ff */
[----:B0-----:R-:W-:-:S07]  /*1910*/  IMAD.MOV.U32 R13, RZ, RZ, RZ ;  /* 0x000000ffff0d7224 */ /* 0x001fce00078e00ff */
[----:B------:R-:W-:-:S07]  /*1920*/  LEPC R20, `(.L_x_21) ;  /* 0x000000001014794e */ /* 0x000fce0000000000 */
[----:B-1---5:R-:W-:Y:S05]  /*1930*/  CALL.ABS.NOINC R14 ;  /* 0x000000000e007343 */ /* 0x022fea0003c00000 */
.L_x_21:
[----:B------:R-:W-:-:S13]  /*1940*/  ISETP.NE.AND P0, PT, R104, 0x3, PT ;  /* 0x000000036800780c */ /* 0x000fda0003f05270 */
[----:B------:R-:W-:Y:S05]  /*1950*/  @!P0 BRA `(.L_x_22) ;  /* 0x0000000000048947 */ /* 0x000fea0003800000 */
[----:B------:R-:W-:Y:S01]  /*1960*/  BPT.TRAP 0x1 ;  /* 0x000000040000795c */ /* 0x000fe20000300000 */
.L_x_22:
[----:B0-----:R-:W-:Y:S02]  /*1970*/  IMAD.U32 R3, RZ, RZ, UR38 ;  /* 0x00000026ff037e24 */ /* 0x001fe4000f8e00ff */
[----:B------:R-:W-:-:S03]  /*1980*/  IMAD.U32 R0, RZ, RZ, UR39 ;  /* 0x00000027ff007e24 */ /* 0x000fc6000f8e00ff */
[----:B------:R-:W-:Y:S02]  /*1990*/  LEA R3, R3, UR41, 0x3 ;  /* 0x0000002903037c11 */ /* 0x000fe4000f8e18ff */
[----:B------:R-:W-:-:S04]  /*19a0*/  SHF.L.U32 R0, R0, 0x1f, RZ ;  /* 0x0000001f00007819 */ /* 0x000fc800000006ff */
[----:B------:R0:W1:Y:S01]  /*19b0*/  SYNCS.PHASECHK.TRANS64.TRYWAIT P1, [R3+URZ], R0 ;  /* 0x00000000030075a7 */ /* 0x000062000802017f */
[----:B------:R-:W-:Y:S05]  /*19c0*/  @!P0 BRA `(.L_x_23) ;  /* 0x0000000000048947 */ /* 0x000fea0003800000 */
[----:B------:R-:W-:Y:S01]  /*19d0*/  BPT.TRAP 0x1 ;  /* 0x000000040000795c */ /* 0x000fe20000300000 */
.L_x_23:
[----:B------:R-:W-:-:S05]  /*19e0*/  IMAD.U32 R4, RZ, RZ, UR42 ;  /* 0x0000002aff047e24 */ /* 0x000fca000f8e00ff */
[----:B------:R-:W-:Y:S01]  /*19f0*/  ISETP.GE.AND P2, PT, R4, 0x1, PT ;  /* 0x000000010400780c */ /* 0x000fe20003f46270 */
[----:B-1----:R-:W-:-:S12]  /*1a00*/  @P1 BRA `(.L_x_24) ;  /* 0x0000000000081947 */ /* 0x002fd80003800000 */
[----:B------:R-:W1:Y:S02]  /*1a10*/  SYNCS.PHASECHK.TRANS64.TRYWAIT P1, [R3+URZ], R0 ;  /* 0x00000000030075a7 */ /* 0x000e64000802017f */
[----:B-1----:R-:W-:Y:S05]  /*1a20*/  @!P1 BRA `(.L_x_25) ;  /* 0x0000006000d09947 */ /* 0x002fea0003800000 */
.L_x_24:
[----:B------:R-:W-:Y:S05]  /*1a30*/  WARPSYNC.ALL ;  /* 0x0000000000007948 */ /* 0x000fea0003800000 */
[----:B------:R-:W-:Y:S01]  /*1a40*/  UIADD3 UR4, UR41, 0x180, URZ ;  /* 0x0000018029047890 */ /* 0x000fe2000fffe03f */
[----:B------:R-:W-:Y:S01]  /*1a50*/  WARPGROUP.ARRIVE ;  /* 0x00000000000079c5 */ /* 0x000fe20000000000 */
[----:B------:R-:W-:Y:S02]  /*1a60*/  UIADD3 UR5, UR41, 0x12180, URZ ;  /* 0x0001218029057890 */ /* 0x000fe4000fffe03f */
[----:B------:R-:W-:Y:S02]  /*1a70*/  USHF.R.U32.HI UR4, URZ, 0x4, UR4 ;  /* 0x000000043f047899 */ /* 0x000fe40008011604 */
[----:B------:R-:W-:-:S02]  /*1a80*/  USHF.R.U32.HI UR5, URZ, 0x4, UR5 ;  /* 0x000000043f057899 */ /* 0x000fc40008011605 */
[----:B------:R-:W-:Y:S02]  /*1a90*/  ULOP3.LUT UR4, UR4, 0x3fff, URZ, 0xc0, !UPT ;  /* 0x00003fff04047892 */ /* 0x000fe4000f8ec03f */
[----:B------:R-:W-:Y:S02]  /*1aa0*/  ULOP3.LUT UR5, UR5, 0x3fff, URZ, 0xc0, !UPT ;  /* 0x00003fff05057892 */ /* 0x000fe4000f8ec03f */
[----:B------:R-:W-:Y:S02]  /*1ab0*/  ULOP3.LUT UR8, UR4, 0x10000, URZ, 0xfc, !UPT ;  /* 0x0001000004087892 */ /* 0x000fe4000f8efc3f */
[----:B------:R-:W-:Y:S02]  /*1ac0*/  ULOP3.LUT UR9, UR5, 0x10000, URZ, 0xfc, !UPT ;  /* 0x0001000005097892 */ /* 0x000fe4000f8efc3f */
[----:B------:R-:W-:Y:S02]  /*1ad0*/  ULEA UR10, UR38, UR8, 0x9 ;  /* 0x00000008260a7291 */ /* 0x000fe4000f8e483f */
[----:B------:R-:W-:Y:S01]  /*1ae0*/  ULEA UR11, UR38, UR9, 0xa ;  /* 0x00000009260b7291 */ /* 0x000fe2000f8e503f */
[----:B------:R-:W-:Y:S01]  /*1af0*/  UMOV UR5, 0x40000040 ;  /* 0x4000004000057882 */ /* 0x000fe20000000000 */
[----:B------:R-:W-:-:S03]  /*1b00*/  UMOV UR7, 0x40000040 ;  /* 0x4000004000077882 */ /* 0x000fc60000000000 */
[----:B------:R-:W-:Y:S02]  /*1b10*/  UMOV UR4, UR10 ;  /* 0x0000000a00047c82 */ /* 0x000fe40008000000 */
[----:B------:R-:W-:Y:S02]  /*1b20*/  UMOV UR6, UR11 ;  /* 0x0000000b00067c82 */ /* 0x000fe40008000000 */
[----:B------:R-:W-:Y:S01]  /*1b30*/  HGMMA.64x128x16.F32 R24, gdesc[UR4], RZ, !UPT, gsb0 ;  /* 0x01e00000041879f0 */ /* 0x000fe2000c0008ff */
[----:B------:R-:W-:Y:S02]  /*1b40*/  UIADD3 UR4, UR10, 0x2, URZ ;  /* 0x000000020a047890 */ /* 0x000fe4000fffe03f */
[----:B------:R-:W-:Y:S01]  /*1b50*/  UIADD3 UR6, UR11, 0x2, URZ ;  /* 0x000000020b067890 */ /* 0x000fe2000fffe03f */
[----:B------:R-:W-:Y:S01]  /*1b60*/  UMOV UR5, 0x40000040 ;  /* 0x4000004000057882 */ /* 0x000fe20000000000 */
[----:B------:R-:W-:Y:S01]  /*1b70*/  UMOV UR7, 0x40000040 ;  /* 0x4000004000077882 */ /* 0x000fe20000000000 */
[----:B------:R-:W-:-:S02]  /*1b80*/  WARPGROUP.DEPBAR.LE gsb0, 0x0 ;  /* 0x00008000000079c5 */ /* 0x000fc40000010000 */
[----:B------:R-:W-:-:S06]  /*1b90*/  WARPGROUP.ARRIVE ;  /* 0x00000000000079c5 */ /* 0x000fcc0000000000 */
[----:B------:R-:W-:Y:S01]  /*1ba0*/  HGMMA.64x128x16.F32 R24, gdesc[UR4], R24, gsb0 ;  /* 0x01e00000041879f0 */ /* 0x000fe20008000818 */
[----:B------:R-:W-:Y:S02]  /*1bb0*/  UIADD3 UR4, UR10, 0x4, URZ ;  /* 0x000000040a047890 */ /* 0x000fe4000fffe03f */
[----:B------:R-:W-:Y:S01]  /*1bc0*/  UIADD3 UR6, UR11, 0x4, URZ ;  /* 0x000000040b067890 */ /* 0x000fe2000fffe03f */
[----:B------:R-:W-:Y:S01]  /*1bd0*/  UMOV UR5, 0x40000040 ;  /* 0x4000004000057882 */ /* 0x000fe20000000000 */
[----:B------:R-:W-:Y:S01]  /*1be0*/  UMOV UR7, 0x40000040 ;  /* 0x4000004000077882 */ /* 0x000fe20000000000 */
[----:B------:R-:W-:Y:S02]  /*1bf0*/  WARPGROUP.DEPBAR.LE gsb0, 0x0 ;  /* 0x00008000000079c5 */ /* 0x000fe40000010000 */
        /* <DEDUP_REMOVED lines=8> */
[----:B------:R-:W-:Y:S03]  /*1c80*/  HGMMA.64x128x16.F32 R24, gdesc[UR4], R24, gsb0 ;  /* 0x01e00000041879f0 */ /* 0x000fe60008000818 */
[----:B------:R-:W-:Y:S02]  /*1c90*/  WARPGROUP.DEPBAR.LE gsb0, 0x0 ;  /* 0x00008000000079c5 */ /* 0x000fe40000010000 */
[----:B------:R-:W-:Y:S05]  /*1ca0*/  @!P2 BRA `(.L_x_26) ;  /* 0x000000040014a947 */ /* 0x000fea0003800000 */
[----:B------:R-:W-:Y:S01]  /*1cb0*/  UIADD3 UR4, UR38, 0x1, URZ ;  /* 0x0000000126047890 */ /* 0x000fe2000fffe03f */
[----:B01----:R-:W-:Y:S02]  /*1cc0*/  IMAD.U32 R0, RZ, RZ, UR42 ;  /* 0x0000002aff007e24 */ /* 0x003fe4000f8e00ff */
[----:B------:R-:W-:Y:S01]  /*1cd0*/  IMAD.U32 R3, RZ, RZ, UR38 ;  /* 0x00000026ff037e24 */ /* 0x000fe2000f8e00ff */
[----:B------:R-:W-:-:S04]  /*1ce0*/  UISETP.NE.AND UP0, UPT, UR4, 0x9, UPT ;  /* 0x000000090400788c */ /* 0x000fc8000bf05270 */
[----:B------:R-:W-:Y:S02]  /*1cf0*/  USEL UR5, URZ, 0x1, UP0 ;  /* 0x000000013f057887 */ /* 0x000fe40008000000 */
[----:B------:R-:W-:Y:S02]  /*1d00*/  USEL UR10, UR4, URZ, UP0 ;  /* 0x0000003f040a7287 */ /* 0x000fe40008000000 */
[----:B------:R-:W-:-:S06]  /*1d10*/  ULOP3.LUT UR5, UR39, UR5, URZ, 0x3c, !UPT ;  /* 0x0000000527057292 */ /* 0x000fcc000f8e3c3f */
[----:B------:R-:W-:-:S07]  /*1d20*/  IMAD.U32 R6, RZ, RZ, UR5 ;  /* 0x00000005ff067e24 */ /* 0x000fce000f8e00ff */
.L_x_33:
[----:B------:R-:W-:Y:S05]  /*1d30*/  @!P0 BRA `(.L_x_27) ;  /* 0x0000000000048947 */ /* 0x000fea0003800000 */
[----:B------:R-:W-:Y:S01]  /*1d40*/  BPT.TRAP 0x1 ;  /* 0x000000040000795c */ /* 0x000fe20000300000 */
.L_x_27:
[----:B------:R-:W-:Y:S01]  /*1d50*/  ULEA UR4, UR10, UR41, 0x3 ;  /* 0x000000290a047291 */ /* 0x000fe2000f8e183f */
[----:B------:R-:W-:-:S08]  /*1d60*/  SHF.L.U32 R4, R6, 0x1f, RZ ;  /* 0x0000001f06047819 */ /* 0x000fd000000006ff */
[----:B------:R0:W1:Y:S01]  /*1d70*/  SYNCS.PHASECHK.TRANS64.TRYWAIT P1, [UR4], R4 ;  /* 0x00000004ff0075a7 */ /* 0x0000620008020144 */
[----:B------:R-:W-:Y:S05]  /*1d80*/  @!P0 BRA `(.L_x_28) ;  /* 0x0000000000048947 */ /* 0x000fea0003800000 */
[----:B------:R-:W-:Y:S01]  /*1d90*/  BPT.TRAP 0x1 ;  /* 0x000000040000795c */ /* 0x000fe20000300000 */
.L_x_28:
[----:B-1----:R-:W-:Y:S05]  /*1da0*/  @P1 BRA `(.L_x_29) ;  /* 0x0000000000081947 */ /* 0x002fea0003800000 */
[----:B------:R-:W1:Y:S02]  /*1db0*/  SYNCS.PHASECHK.TRANS64.TRYWAIT P1, [UR4], R4 ;  /* 0x00000004ff0075a7 */ /* 0x000e640008020144 */
[----:B-1----:R-:W-:Y:S05]  /*1dc0*/  @!P1 BRA `(.L_x_30) ;  /* 0x0000005c00fc9947 */ /* 0x002fea0003800000 */
.L_x_29:
[----:B------:R-:W-:Y:S01]  /*1dd0*/  ULEA UR11, UR10, UR8, 0x9 ;  /* 0x000000080a0b7291 */ /* 0x000fe2000f8e483f */
[----:B------:R-:W-:Y:S01]  /*1de0*/  WARPGROUP.ARRIVE ;  /* 0x00000000000079c5 */ /* 0x000fe20000000000 */
[----:B------:R-:W-:Y:S01]  /*1df0*/  ULEA UR12, UR10, UR9, 0xa ;  /* 0x000000090a0c7291 */ /* 0x000fe2000f8e503f */
[----:B------:R-:W-:Y:S01]  /*1e00*/  UMOV UR5, 0x40000040 ;  /* 0x4000004000057882 */ /* 0x000fe20000000000 */
[----:B------:R-:W-:-:S03]  /*1e10*/  UMOV UR7, 0x40000040 ;  /* 0x4000004000077882 */ /* 0x000fc60000000000 */
[----:B------:R-:W-:Y:S02]  /*1e20*/  UMOV UR4, UR11 ;  /* 0x0000000b00047c82 */ /* 0x000fe40008000000 */
[----:B------:R-:W-:Y:S02]  /*1e30*/  UMOV UR6, UR12 ;  /* 0x0000000c00067c82 */ /* 0x000fe40008000000 */
[----:B------:R-:W-:Y:S01]  /*1e40*/  HGMMA.64x128x16.F32 R24, gdesc[UR4], R24, gsb0 ;  /* 0x01e00000041879f0 */ /* 0x000fe20008000818 */
        /* <DEDUP_REMOVED lines=23> */
[----:B------:R-:W-:Y:S01]  /*1fc0*/  BPT.TRAP 0x1 ;  /* 0x000000040000795c */ /* 0x000fe20000300000 */
.L_x_31:
[----:B------:R-:W-:-:S13]  /*1fd0*/  ISETP.NE.AND P1, PT, R103, RZ, PT ;  /* 0x000000ff6700720c */ /* 0x000fda0003f25270 */
[----:B01----:R-:W-:-:S05]  /*1fe0*/  @P1 LEA R4, R3, UR41, 0x3 ;  /* 0x0000002903041c11 */ /* 0x003fca000f8e18ff */
[----:B------:R-:W-:-:S05]  /*1ff0*/  @P1 VIADD R5, R4, 0x48 ;  /* 0x0000004804051836 */ /* 0x000fca0000000000 */
[----:B------:R-:W-:-:S04]  /*2000*/  @P1 PRMT R5, R88, 0x654, R5 ;  /* 0x0000065458051816 */ /* 0x000fc80000000005 */
[----:B------:R0:W-:Y:S01]  /*2010*/  @P1 SYNCS.ARRIVE.TRANS64.RED.A1T0 RZ, [R5+URZ], RZ ;  /* 0x000000ff05ff19a7 */ /* 0x0001e2000810043f */
[----:B------:R-:W-:-:S13]  /*2020*/  ISETP.GT.U32.AND P1, PT, R23, 0x1, PT ;  /* 0x000000011700780c */ /* 0x000fda0003f24070 */
[----:B0-----:R-:W-:Y:S05]  /*2030*/  @P1 BRA `(.L_x_32) ;  /* 0x0000000000041947 */ /* 0x001fea0003800000 */
[----:B------:R-:W-:Y:S01]  /*2040*/  BPT.TRAP 0x1 ;  /* 0x000000040000795c */ /* 0x000fe20000300000 */
.L_x_32:
[----:B------:R-:W-:Y:S01]  /*2050*/  UIADD3 UR10, UR10, 0x1, URZ ;  /* 0x000000010a0a7890 */ /* 0x000fe2000fffe03f */
[C---:B------:R-:W-:Y:S01]  /*2060*/  ISETP.GT.AND P2, PT, R0.reuse, 0x1, PT ;  /* 0x000000010000780c */ /* 0x040fe20003f44270 */
[----:B------:R-:W-:Y:S02]  /*2070*/  VIADD R3, R3, 0x1 ;  /* 0x0000000103037836 */ /* 0x000fe40000000000 */
[----:B------:R-:W-:Y:S01]  /*2080*/  UISETP.NE.AND UP0, UPT, UR10, 0x9, UPT ;  /* 0x000000090a00788c */ /* 0x000fe2000bf05270 */
[----:B------:R-:W-:Y:S02]  /*2090*/  VIADD R0, R0, 0xffffffff ;  /* 0xffffffff00007836 */ /* 0x000fe40000000000 */
[C---:B------:R-:W-:Y:S01]  /*20a0*/  ISETP.NE.AND P1, PT, R3.reuse, 0x9, PT ;  /* 0x000000090300780c */ /* 0x040fe20003f25270 */
[----:B------:R-:W-:Y:S02]  /*20b0*/  USEL UR4, URZ, 0x1, UP0 ;  /* 0x000000013f047887 */ /* 0x000fe40008000000 */
[----:B------:R-:W-:Y:S01]  /*20c0*/  USEL UR10, UR10, URZ, UP0 ;  /* 0x0000003f0a0a7287 */ /* 0x000fe20008000000 */
[----:B------:R-:W-:-:S03]  /*20d0*/  SEL R3, R3, RZ, P1 ;  /* 0x000000ff03037207 */ /* 0x000fc60000800000 */
[----:B------:R-:W-:Y:S01]  /*20e0*/  LOP3.LUT R6, R6, UR4, RZ, 0x3c, !PT ;  /* 0x0000000406067c12 */ /* 0x000fe2000f8e3cff */
[----:B------:R-:W-:Y:S07]  /*20f0*/  @P2 BRA `(.L_x_33) ;  /* 0xfffffffc000c2947 */ /* 0x000fee000383ffff */
.L_x_26:
[----:B01----:R-:W0:Y:S01]  /*2100*/  LDC R0, c[0x0][0x28c] ;  /* 0x0000a300ff007b82 */ /* 0x003e220000000800 */
[----:B------:R-:W-:-:S04]  /*2110*/  IMAD.U32 R3, RZ, RZ, UR47 ;  /* 0x0000002fff037e24 */ /* 0x000fc8000f8e00ff */
[----:B------:R1:W-:Y:S01]  /*2120*/  SYNCS.ARRIVE.TRANS64.A1T0 RZ, [R3+UR46], RZ ;  /* 0x000000ff03ff79a7 */ /* 0x0003e2000810002e */
[----:B0-----:R-:W-:-:S13]  /*2130*/  ISETP.GE.AND P1, PT, R0, 0x1, PT ;  /* 0x000000010000780c */ /* 0x001fda0003f26270 */
[----:B-1----:R-:W-:Y:S05]  /*2140*/  @!P1 BRA `(.L_x_34) ;  /* 0x0000000000449947 */ /* 0x002fea0003800000 */
[----:B------:R-:W-:Y:S05]  /*2150*/  @!P0 BRA `(.L_x_35) ;  /* 0x0000000000048947 */ /* 0x000fea0003800000 */
[----:B------:R-:W-:Y:S01]  /*2160*/  BPT.TRAP 0x1 ;  /* 0x000000040000795c */ /* 0x000fe20000300000 */
.L_x_35:
[----:B------:R-:W-:-:S13]  /*2170*/  ISETP.NE.AND P0, PT, R103, RZ, PT ;  /* 0x000000ff6700720c */ /* 0x000fda0003f05270 */
[----:B------:R-:W-:-:S05]  /*2180*/  VOTEU.ANY UP0, P0 ;  /* 0x00000000003f7886 */ /* 0x000fca0000000100 */
[----:B------:R-:W-:-:S06]  /*2190*/  @UP0 UIADD3 UR4, UR38, UR42, URZ ;  /* 0x0000002a26040290 */ /* 0x000fcc000fffe03f */
[----:B------:R-:W-:Y:S02]  /*21a0*/  IMAD.U32 R4, RZ, RZ, UR4 ;  /* 0x00000004ff047e24 */ /* 0x000fe4000f8e00ff */
[----:B------:R-:W-:Y:S02]  /*21b0*/  IMAD.U32 R3, RZ, RZ, UR4 ;  /* 0x00000004ff037e24 */ /* 0x000fe4000f8e00ff */
[----:B------:R-:W-:-:S05]  /*21c0*/  @P0 IMAD.WIDE.U32 R4, R4, 0x38e38e39, RZ ;  /* 0x38e38e3904040825 */ /* 0x000fca00078e00ff */
[----:B------:R-:W-:-:S05]  /*21d0*/  @P0 SHF.R.U32.HI R0, RZ, 0x1, R5 ;  /* 0x00000001ff000819 */ /* 0x000fca0000011605 */
[----:B------:R-:W-:-:S05]  /*21e0*/  @P0 IMAD R0, R0, -0x9, R3 ;  /* 0xfffffff700000824 */ /* 0x000fca00078e0203 */
[----:B------:R-:W-:-:S05]  /*21f0*/  @P0 LEA R0, R0, UR41, 0x3 ;  /* 0x0000002900000c11 */ /* 0x000fca000f8e18ff */
[----:B------:R-:W-:-:S05]  /*2200*/  @P0 VIADD R3, R0, 0x48 ;  /* 0x0000004800030836 */ /* 0x000fca0000000000 */
[----:B------:R-:W-:-:S04]  /*2210*/  @P0 PRMT R3, R88, 0x654, R3 ;  /* 0x0000065458030816 */ /* 0x000fc80000000003 */
[----:B------:R0:W-:Y:S01]  /*2220*/  @P0 SYNCS.ARRIVE.TRANS64.RED.A1T0 RZ, [R3+URZ], RZ ;  /* 0x000000ff03ff09a7 */ /* 0x0001e2000810043f */
[----:B------:R-:W-:-:S13]  /*2230*/  ISETP.GT.U32.AND P0, PT, R23, 0x1, PT ;  /* 0x000000011700780c */ /* 0x000fda0003f04070 */
[----:B0-----:R-:W-:Y:S05]  /*2240*/  @P0 BRA `(.L_x_34) ;  /* 0x0000000000040947 */ /* 0x001fea0003800000 */
[----:B------:R-:W-:Y:S01]  /*2250*/  BPT.TRAP 0x1 ;  /* 0x000000040000795c */ /* 0x000fe20000300000 */
.L_x_34:
[----:B------:R-:W-:Y:S01]  /*2260*/  SHF.L.U32 R0, R105, 0x1f, RZ ;  /* 0x0000001f69007819 */ /* 0x000fe200000006ff */
[----:B------:R-:W-:Y:S01]  /*2270*/  UIADD3 UR38, UR38, UR45, URZ ;  /* 0x0000002d26267290 */ /* 0x000fe2000fffe03f */
[----:B------:R-:W-:Y:S01]  /*2280*/  SHF.R.S32.HI R11, RZ, 0x1f, R19 ;  /* 0x0000001fff0b7819 */ /* 0x000fe20000011413 */
[----:B------:R-:W-:Y:S01]  /*2290*/  UISETP.GE.U32.AND UP1, UPT, UR45, 0x9, UPT ;  /* 0x000000092d00788c */ /* 0x000fe2000bf26070 */
[----:B------:R-:W0:Y:S01]  /*22a0*/  SYNCS.PHASECHK.TRANS64.TRYWAIT P0, [UR43+0x8], R0 ;  /* 0x00000800ff0075a7 */ /* 0x000e22000800016b */
[----:B------:R-:W-:-:S04]  /*22b0*/  UISETP.GT.U32.AND UP0, UPT, UR38, 0x8, UPT ;  /* 0x000000082600788c */ /* 0x000fc8000bf04070 */
[----:B------:R-:W-:-:S04]  /*22c0*/  UISETP.LT.U32.AND UP0, UPT, UR45, 0x9, UP0 ;  /* 0x000000092d00788c */ /* 0x000fc80008701070 */
[----:B------:R-:W-:Y:S02]  /*22d0*/  USEL UR6, URZ, 0x1, !UP0 ;  /* 0x000000013f067887 */ /* 0x000fe4000c000000 */
[----:B------:R-:W-:Y:S02]  /*22e0*/  @UP1 UIMAD.WIDE.U32 UR4, UR38, 0x38e38e39, URZ ;  /* 0x38e38e39260418a5 */ /* 0x000fe4000f8e003f */
[----:B------:R-:W-:Y:S02]  /*22f0*/  ULOP3.LUT UR39, UR39, UR6, URZ, 0x3c, !UPT ;  /* 0x0000000627277292 */ /* 0x000fe4000f8e3c3f */
[----:B------:R-:W-:-:S04]  /*2300*/  @UP1 USHF.R.U32.HI UR4, URZ, 0x1, UR5 ;  /* 0x000000013f041899 */ /* 0x000fc80008011605 */
[----:B------:R-:W-:Y:S01]  /*2310*/  @UP1 ULOP3.LUT UR39, UR39, 0x1, UR4, 0x78, !UPT ;  /* 0x0000000127271892 */ /* 0x000fe2000f8e7804 */
[----:B0-----:R-:W-:Y:S11]  /*2320*/  @!P0 BRA `(.L_x_36) ;  /* 0x0000005800bc8947 */ /* 0x001ff60003800000 */
.L_x_195:
[----:B------:R-:W-:Y:S01]  /*2330*/  IMAD.SHL.U32 R7, R22, 0x40, RZ ;  /* 0x0000004016077824 */ /* 0x000fe200078e00ff */
[----:B------:R-:W-:Y:S01]  /*2340*/  ULDC UR6, c[0x0][0x284] ;  /* 0x0000a10000067ab9 */ /* 0x000fe20000000800 */
[----:B------:R-:W-:Y:S01]  /*2350*/  IMAD.SHL.U32 R12, R18, 0x80, RZ ;  /* 0x00000080120c7824 */ /* 0x000fe200078e00ff */
[----:B------:R-:W-:Y:S01]  /*2360*/  ULDC.64 UR4, c[0x0][0x5d0] ;  /* 0x0001740000047ab9 */ /* 0x000fe20000000a00 */
[----:B------:R-:W-:Y:S01]  /*2370*/  IMAD.WIDE R20, R22, 0x40, R92 ;  /* 0x0000004016147825 */ /* 0x000fe200078e025c */
[----:B------:R-:W-:Y:S01]  /*2380*/  ISETP.GE.AND P0, PT, R7, UR6, PT ;  /* 0x0000000607007c0c */ /* 0x000fe2000bf06270 */
[----:B------:R-:W-:Y:S01]  /*2390*/  ULDC UR6, c[0x0][0x288] ;  /* 0x0000a20000067ab9 */ /* 0x000fe20000000800 */
[----:B------:R-:W-:Y:S01]  /*23a0*/  SHF.R.S32.HI R13, RZ, 0x1f, R12 ;  /* 0x0000001fff0d7819 */ /* 0x000fe2000001140c */
[----:B0-----:R-:W-:Y:S01]  /*23b0*/  IMAD R0, R11, UR4, RZ ;  /* 0x000000040b007c24 */ /* 0x001fe2000f8e02ff */
[----:B------:R-:W-:Y:S01]  /*23c0*/  ISETP.GE.OR P0, PT, R12, UR6, P0 ;  /* 0x000000060c007c0c */ /* 0x000fe20008706670 */
[----:B------:R-:W-:-:S04]  /*23d0*/  IMAD.WIDE.U32 R4, R19, UR4, R94 ;  /* 0x0000000413047c25 */ /* 0x000fc8000f8e005e */
[----:B------:R-:W-:Y:S01]  /*23e0*/  IMAD R3, R19, UR5, R0 ;  /* 0x0000000513037c24 */ /* 0x000fe2000f8e0200 */
[----:B------:R-:W-:Y:S01]  /*23f0*/  IADD3 R4, P1, R12, R4, RZ ;  /* 0x000000040c047210 */ /* 0x000fe20007f3e0ff */
[----:B------:R-:W-:Y:S02]  /*2400*/  ULDC.64 UR4, c[0x0][0x5c8] ;  /* 0x0001720000047ab9 */ /* 0x000fe40000000a00 */
[----:B------:R-:W-:Y:S01]  /*2410*/  IMAD R9, R21, UR4, RZ ;  /* 0x0000000415097c24 */ /* 0x000fe2000f8e02ff */
[----:B------:R-:W-:-:S03]  /*2420*/  IADD3.X R5, R13, R5, R3, P1, !PT ;  /* 0x000000050d057210 */ /* 0x000fc60000ffe403 */
[C---:B------:R-:W-:Y:S02]  /*2430*/  IMAD R9, R20.reuse, UR5, R9 ;  /* 0x0000000514097c24 */ /* 0x040fe4000f8e0209 */
[----:B------:R-:W-:Y:S01]  /*2440*/  IMAD.WIDE.U32 R106, R20, UR4, R4 ;  /* 0x00000004146a7c25 */ /* 0x000fe2000f8e0004 */
[----:B------:R-:W-:Y:S06]  /*2450*/  @P0 BRA `(.L_x_37) ;  /* 0x0000003c00d80947 */ /* 0x000fec0003800000 */
[----:B-----5:R-:W-:Y:S01]  /*2460*/  FSETP.NEU.AND P1, PT, R90, RZ, PT ;  /* 0x000000ff5a00720b */ /* 0x020fe20003f2d000 */
[----:B------:R-:W-:Y:S01]  /*2470*/  IMAD.IADD R3, R99, 0x1, -R12 ;  /* 0x0000000163037824 */ /* 0x000fe200078e0a0c */
[----:B------:R-:W-:Y:S01]  /*2480*/  BSSY B0, `(.L_x_37) ;  /* 0x00003f3000007945 */ /* 0x000fe20003800000 */
[----:B------:R-:W-:Y:S02]  /*2490*/  IMAD.IADD R0, R102, 0x1, -R7 ;  /* 0x0000000166007824 */ /* 0x000fe400078e0a07 */
[----:B------:R-:W-:Y:S01]  /*24a0*/  IMAD.IADD R115, R107, 0x1, R9 ;  /* 0x000000016b737824 */ /* 0x000fe200078e0209 */
[----:B------:R-:W-:-:S04]  /*24b0*/  ISETP.GT.AND P0, PT, R3, RZ, PT ;  /* 0x000000ff0300720c */ /* 0x000fc80003f04270 */
[----:B------:R-:W-:-:S03]  /*24c0*/  ISETP.GT.AND P3, PT, R0, RZ, P0 ;  /* 0x000000ff0000720c */ /* 0x000fc60000764270 */
[----:B------:R-:W-:Y:S10]  /*24d0*/  @!P1 BRA `(.L_x_38) ;  /* 0x0000002c001c9947 */ /* 0x000ff40003800000 */
[----:B------:R-:W0:Y:S01]  /*24e0*/  LDC.64 R108, c[0x0][0x5b8] ;  /* 0x00016e00ff6c7b82 */ /* 0x000e220000000a00 */
[----:B------:R-:W-:-:S07]  /*24f0*/  ULDC.64 UR4, c[0x0][0x5c0] ;  /* 0x0001700000047ab9 */ /* 0x000fce0000000a00 */
[----:B------:R-:W1:Y:S08]  /*2500*/  LDC.64 R110, c[0x0][0x5b0] ;  /* 0x00016c00ff6e7b82 */ /* 0x000e700000000a00 */
[----:B------:R-:W2:Y:S01]  /*2510*/  LDC.64 R112, c[0x0][0x5a8] ;  /* 0x00016a00ff707b82 */ /* 0x000ea20000000a00 */
[-C--:B0-----:R-:W-:Y:S02]  /*2520*/  IMAD R6, R11, R108.reuse, RZ ;  /* 0x0000006c0b067224 */ /* 0x081fe400078e02ff */
[----:B------:R-:W-:-:S04]  /*2530*/  IMAD.WIDE.U32 R4, R19, R108, R94 ;  /* 0x0000006c13047225 */ /* 0x000fc800078e005e */
[----:B------:R-:W-:Y:S01]  /*2540*/  IMAD R107, R19, R109, R6 ;  /* 0x0000006d136b7224 */ /* 0x000fe200078e0206 */
[----:B------:R-:W-:Y:S01]  /*2550*/  IADD3 R6, P1, R12, R4, RZ ;  /* 0x000000040c067210 */ /* 0x000fe20007f3e0ff */
[----:B-1----:R-:W-:-:S03]  /*2560*/  IMAD R4, R21, R110, RZ ;  /* 0x0000006e15047224 */ /* 0x002fc600078e02ff */
[----:B------:R-:W-:Y:S01]  /*2570*/  IADD3.X R7, R13, R5, R107, P1, !PT ;  /* 0x000000050d077210 */ /* 0x000fe20000ffe46b */
[C---:B------:R-:W-:Y:S02]  /*2580*/  IMAD R109, R20.reuse, R111, R4 ;  /* 0x0000006f146d7224 */ /* 0x040fe400078e0204 */
[----:B------:R-:W-:-:S04]  /*2590*/  IMAD.WIDE.U32 R4, R20, R110, R6 ;  /* 0x0000006e14047225 */ /* 0x000fc800078e0006 */
[----:B------:R-:W-:Y:S01]  /*25a0*/  IMAD.IADD R5, R5, 0x1, R109 ;  /* 0x0000000105057824 */ /* 0x000fe200078e026d */
[----:B--2---:R-:W-:-:S04]  /*25b0*/  LEA R10, P1, R4, R112, 0x1 ;  /* 0x00000070040a7211 */ /* 0x004fc800078208ff */
[----:B------:R-:W-:-:S05]  /*25c0*/  LEA.HI.X R11, R4, R113, R5, 0x1, P1 ;  /* 0x00000071040b7211 */ /* 0x000fca00008f0c05 */
[----:B------:R0:W2:Y:S01]  /*25d0*/  @P3 LDG.E.LTC128B.U16 R18, desc[UR36][R10.64] ;  /* 0x000000240a123981 */ /* 0x0000a2000c1e1520 */
[----:B------:R-:W-:Y:S01]  /*25e0*/  IMAD.WIDE.U32 R4, R20, R110, R12 ;  /* 0x0000006e14047225 */ /* 0x000fe200078e000c */
[----:B------:R-:W-:Y:S02]  /*25f0*/  BSSY B1, `(.L_x_39) ;  /* 0x0000014000017945 */ /* 0x000fe40003800000 */
[----:B------:R-:W-:-:S04]  /*2600*/  IADD3 R14, P1, R94, R4, RZ ;  /* 0x000000045e0e7210 */ /* 0x000fc80007f3e0ff */
[----:B------:R-:W-:Y:S01]  /*2610*/  IADD3.X R15, R95, R109, R5, P1, !PT ;  /* 0x0000006d5f0f7210 */ /* 0x000fe20000ffe405 */
[----:B0-----:R-:W-:Y:S01]  /*2620*/  IMAD.SHL.U32 R10, R110, 0x8, RZ ;  /* 0x000000086e0a7824 */ /* 0x001fe200078e00ff */
[----:B------:R-:W-:Y:S02]  /*2630*/  LEA R8, P1, R106, UR4, 0x1 ;  /* 0x000000046a087c11 */ /* 0x000fe4000f8208ff */
[----:B------:R-:W-:Y:S01]  /*2640*/  SHF.L.U64.HI R11, R110, 0x3, R111 ;  /* 0x000000036e0b7819 */ /* 0x000fe2000001026f */
[----:B------:R-:W-:-:S04]  /*2650*/  IMAD.WIDE.U32 R14, R19, R108, R14 ;  /* 0x0000006c130e7225 */ /* 0x000fc800078e000e */
[----:B------:R-:W-:Y:S01]  /*2660*/  IMAD.IADD R5, R107, 0x1, R15 ;  /* 0x000000016b057824 */ /* 0x000fe200078e020f */
[----:B------:R-:W-:-:S04]  /*2670*/  LEA R4, P4, R14, R112, 0x1 ;  /* 0x000000700e047211 */ /* 0x000fc800078808ff */
[----:B------:R-:W-:Y:S01]  /*2680*/  LEA.HI.X R5, R14, R113, R5, 0x1, P4 ;  /* 0x000000710e057211 */ /* 0x000fe200020f0c05 */
[----:B--2---:R-:W-:-:S05]  /*2690*/  HADD2.F32 R9, -RZ, R18.H0_H0 ;  /* 0x20000012ff097230 */ /* 0x004fca0000004100 */
[----:B------:R-:W-:-:S04]  /*26a0*/  FMUL R9, R9, R90 ;  /* 0x0000005a09097220 */ /* 0x000fc80000400000 */
[----:B------:R-:W-:Y:S01]  /*26b0*/  FFMA R24, R24, R89, R9 ;  /* 0x0000005918187223 */ /* 0x000fe20000000009 */
[----:B------:R-:W-:Y:S02]  /*26c0*/  LEA.HI.X R9, R106, UR5, R115, 0x1, P1 ;  /* 0x000000056a097c11 */ /* 0x000fe400088f0c73 */
[----:B------:R-:W-:Y:S02]  /*26d0*/  ISETP.GT.AND P1, PT, R3, 0x1, PT ;  /* 0x000000010300780c */ /* 0x000fe40003f24270 */
[----:B------:R-:W-:Y:S02]  /*26e0*/  F2FP.F16.F32.PACK_AB R24, RZ, R24 ;  /* 0x00000018ff18723e */ /* 0x000fe400000000ff */
[----:B------:R-:W-:-:S03]  /*26f0*/  ISETP.GT.AND P2, PT, R0, RZ, P1 ;  /* 0x000000ff0000720c */ /* 0x000fc60000f44270 */
[----:B------:R0:W-:Y:S10]  /*2700*/  @P3 STG.E.U16 desc[UR36][R8.64], R24 ;  /* 0x0000001808003986 */ /* 0x0001f4000c101524 */
[----:B------:R-:W-:Y:S05]  /*2710*/  @!P2 BRA `(.L_x_40) ;  /* 0x000000000004a947 */ /* 0x000fea0003800000 */
[----:B------:R1:W5:Y:S02]  /*2720*/  LDG.E.LTC128B.U16 R18, desc[UR36][R4.64+0x2] ;  /* 0x0000022404127981 */ /* 0x000364000c1e1520 */
.L_x_40:
[----:B------:R-:W-:Y:S05]  /*2730*/  BSYNC B1 ;  /* 0x0000000000017941 */ /* 0x000fea0003800000 */
.L_x_39:
[----:B------:R-:W-:Y:S01]  /*2740*/  IMAD.WIDE.U32 R10, R20, R110, R10 ;  /* 0x0000006e140a7225 */ /* 0x000fe200078e000a */
[----:B------:R-:W-:-:S03]  /*2750*/  ISETP.GT.AND P0, PT, R0, 0x8, P0 ;  /* 0x000000080000780c */ /* 0x000fc60000704270 */
[----:B-----5:R-:W-:Y:S01]  /*2760*/  HADD2.F32 R15, -RZ, R18.H0_H0 ;  /* 0x20000012ff0f7230 */ /* 0x020fe20000004100 */
[----:B------:R-:W-:Y:S01]  /*2770*/  IADD3 R6, P3, R6, R10, RZ ;  /* 0x0000000a06067210 */ /* 0x000fe20007f7e0ff */
[----:B------:R-:W-:-:S03]  /*2780*/  IMAD.IADD R109, R109, 0x1, R11 ;  /* 0x000000016d6d7824 */ /* 0x000fc600078e020b */
[----:B------:R-:W-:Y:S01]  /*2790*/  FMUL R14, R15, R90 ;  /* 0x0000005a0f0e7220 */ /* 0x000fe20000400000 */
[----:B------:R-:W-:-:S03]  /*27a0*/  IMAD.X R7, R109, 0x1, R7, P3 ;  /* 0x000000016d077824 */ /* 0x000fc600018e0607 */
[----:B------:R-:W-:Y:S01]  /*27b0*/  FFMA R25, R25, R89, R14 ;  /* 0x0000005919197223 */ /* 0x000fe2000000000e */
[----:B------:R-:W-:-:S04]  /*27c0*/  LEA R14, P3, R6, R112, 0x1 ;  /* 0x00000070060e7211 */ /* 0x000fc800078608ff */
[----:B------:R-:W-:Y:S01]  /*27d0*/  LEA.HI.X R15, R6, R113, R7, 0x1, P3 ;  /* 0x00000071060f7211 */ /* 0x000fe200018f0c07 */
[----:B------:R-:W-:Y:S01]  /*27e0*/  @P2 IMAD.MOV.U32 R6, RZ, RZ, R8 ;  /* 0x000000ffff062224 */ /* 0x000fe200078e0008 */
[----:B------:R-:W-:Y:S01]  /*27f0*/  F2FP.F16.F32.PACK_AB R25, RZ, R25 ;  /* 0x00000019ff19723e */ /* 0x000fe200000000ff */
[----:B------:R-:W-:-:S05]  /*2800*/  @P2 IMAD.MOV.U32 R7, RZ, RZ, R9 ;  /* 0x000000ffff072224 */ /* 0x000fca00078e0009 */
[----:B------:R2:W-:Y:S04]  /*2810*/  @P2 STG.E.U16 desc[UR36][R6.64+0x2], R25 ;  /* 0x0000021906002986 */ /* 0x0005e8000c101524 */
[----:B------:R-:W3:Y:S01]  /*2820*/  @P0 LDG.E.LTC128B.U16 R18, desc[UR36][R14.64] ;  /* 0x000000240e120981 */ /* 0x000ee2000c1e1520 */
[----:B------:R-:W-:Y:S01]  /*2830*/  IADD3 R12, P2, P3, R94, R10, R12 ;  /* 0x0000000a5e0c7210 */ /* 0x000fe20007b5e00c */
[----:B------:R-:W-:Y:S01]  /*2840*/  BSSY B1, `(.L_x_41) ;  /* 0x0000011000017945 */ /* 0x000fe20003800000 */
[----:B------:R-:W-:Y:S02]  /*2850*/  ISETP.GT.AND P1, PT, R0, 0x8, P1 ;  /* 0x000000080000780c */ /* 0x000fe40000f24270 */
[----:B------:R-:W-:Y:S02]  /*2860*/  IADD3.X R13, R95, R109, R13, P2, P3 ;  /* 0x0000006d5f0d7210 */ /* 0x000fe400017e640d */
[----:B------:R-:W-:Y:S01]  /*2870*/  LEA R10, P2, R91, R8, 0x1 ;  /* 0x000000085b0a7211 */ /* 0x000fe200078408ff */
[----:B------:R-:W-:Y:S01]  /*2880*/  IMAD.WIDE.U32 R12, R19, R108, R12 ;  /* 0x0000006c130c7225 */ /* 0x000fe200078e000c */
[----:B------:R-:W-:-:S03]  /*2890*/  SHF.L.U64.HI R19, R91, 0x1, R96 ;  /* 0x000000015b137819 */ /* 0x000fc60000010260 */
[----:B------:R-:W-:Y:S01]  /*28a0*/  IMAD.IADD R13, R107, 0x1, R13 ;  /* 0x000000016b0d7824 */ /* 0x000fe200078e020d */
[----:B--2---:R-:W-:-:S04]  /*28b0*/  LEA R6, P3, R12, R112, 0x1 ;  /* 0x000000700c067211 */ /* 0x004fc800078608ff */
[----:B------:R-:W-:Y:S01]  /*28c0*/  LEA.HI.X R7, R12, R113, R13, 0x1, P3 ;  /* 0x000000710c077211 */ /* 0x000fe200018f0c0d */
[----:B---3--:R-:W-:-:S05]  /*28d0*/  HADD2.F32 R11, -RZ, R18.H0_H0 ;  /* 0x20000012ff0b7230 */ /* 0x008fca0000004100 */
[----:B------:R-:W-:-:S04]  /*28e0*/  FMUL R11, R11, R90 ;  /* 0x0000005a0b0b7220 */ /* 0x000fc80000400000 */
[----:B------:R-:W-:-:S05]  /*28f0*/  FFMA R11, R26, R89, R11 ;  /* 0x000000591a0b7223 */ /* 0x000fca000000000b */
[----:B------:R-:W-:Y:S01]  /*2900*/  F2FP.F16.F32.PACK_AB R14, RZ, R11 ;  /* 0x0000000bff0e723e */ /* 0x000fe200000000ff */
[----:B------:R-:W-:-:S05]  /*2910*/  IMAD.X R11, R19, 0x1, R9, P2 ;  /* 0x00000001130b7824 */ /* 0x000fca00010e0609 */
[----:B------:R2:W-:Y:S01]  /*2920*/  @P0 STG.E.U16 desc[UR36][R10.64], R14 ;  /* 0x0000000e0a000986 */ /* 0x0005e2000c101524 */
[----:B------:R-:W-:Y:S05]  /*2930*/  @!P1 BRA `(.L_x_42) ;  /* 0x0000000000049947 */ /* 0x000fea0003800000 */
[----:B------:R3:W5:Y:S02]  /*2940*/  LDG.E.LTC128B.U16 R18, desc[UR36][R6.64+0x2] ;  /* 0x0000022406127981 */ /* 0x000764000c1e1520 */
.L_x_42:
[----:B------:R-:W-:Y:S05]  /*2950*/  BSYNC B1 ;  /* 0x0000000000017941 */ /* 0x000fea0003800000 */
.L_x_41:
[----:B-----5:R-:W-:Y:S01]  /*2960*/  HADD2.F32 R13, -RZ, R18.H0_H0 ;  /* 0x20000012ff0d7230 */ /* 0x020fe20000004100 */
[----:B------:R-:W-:Y:S01]  /*2970*/  ISETP.GT.AND P0, PT, R3, 0x8, PT ;  /* 0x000000080300780c */ /* 0x000fe20003f04270 */
[----:B------:R-:W-:Y:S03]  /*2980*/  BSSY B1, `(.L_x_43) ;  /* 0x0000008000017945 */ /* 0x000fe60003800000 */
[----:B------:R-:W-:Y:S01]  /*2990*/  FMUL R12, R13, R90 ;  /* 0x0000005a0d0c7220 */ /* 0x000fe20000400000 */
[----:B------:R-:W-:-:S03]  /*29a0*/  ISETP.GT.AND P2, PT, R0, RZ, P0 ;  /* 0x000000ff0000720c */ /* 0x000fc60000744270 */
[----:B------:R-:W-:-:S05]  /*29b0*/  FFMA R12, R27, R89, R12 ;  /* 0x000000591b0c7223 */ /* 0x000fca000000000c */
[----:B------:R-:W-:-:S05]  /*29c0*/  F2FP.F16.F32.PACK_AB R12, RZ, R12 ;  /* 0x0000000cff0c723e */ /* 0x000fca00000000ff */
[----:B------:R4:W-:Y:S01]  /*29d0*/  @P1 STG.E.U16 desc[UR36][R10.64+0x2], R12 ;  /* 0x0000020c0a001986 */ /* 0x0009e2000c101524 */
[----:B------:R-:W-:Y:S05]  /*29e0*/  @!P2 BRA `(.L_x_44) ;  /* 0x000000000004a947 */ /* 0x000fea0003800000 */
[----:B------:R0:W5:Y:S02]  /*29f0*/  LDG.E.LTC128B.U16 R18, desc[UR36][R4.64+0x10] ;  /* 0x0000102404127981 */ /* 0x000164000c1e1520 */
.L_x_44:
[----:B------:R-:W-:Y:S05]  /*2a00*/  BSYNC B1 ;  /* 0x0000000000017941 */ /* 0x000fea0003800000 */
.L_x_43:
        /* <DEDUP_REMOVED lines=10> */
.L_x_46:
[----:B------:R-:W-:Y:S05]  /*2ab0*/  BSYNC B1 ;  /* 0x0000000000017941 */ /* 0x000fea0003800000 */
.L_x_45:
[----:B0----5:R-:W-:Y:S01]  /*2ac0*/  HADD2.F32 R13, -RZ, R18.H0_H0 ;  /* 0x20000012ff0d7230 */ /* 0x021fe20000004100 */
[----:B------:R-:W-:Y:S01]  /*2ad0*/  ISETP.GT.AND P0, PT, R0, 0x8, P0 ;  /* 0x000000080000780c */ /* 0x000fe20000704270 */
[----:B------:R-:W-:Y:S03]  /*2ae0*/  BSSY B1, `(.L_x_47) ;  /* 0x0000007000017945 */ /* 0x000fe60003800000 */
[----:B----4-:R-:W-:-:S04]  /*2af0*/  FMUL R12, R13, R90 ;  /* 0x0000005a0d0c7220 */ /* 0x010fc80000400000 */
[----:B------:R-:W-:-:S05]  /*2b00*/  FFMA R12, R29, R89, R12 ;  /* 0x000000591d0c7223 */ /* 0x000fca000000000c */
[----:B------:R-:W-:-:S05]  /*2b10*/  F2FP.F16.F32.PACK_AB R12, RZ, R12 ;  /* 0x0000000cff0c723e */ /* 0x000fca00000000ff */
[----:B------:R0:W-:Y:S01]  /*2b20*/  @P3 STG.E.U16 desc[UR36][R8.64+0x12], R12 ;  /* 0x0000120c08003986 */ /* 0x0001e2000c101524 */
[----:B------:R-:W-:Y:S05]  /*2b30*/  @!P0 BRA `(.L_x_48) ;  /* 0x0000000000048947 */ /* 0x000fea0003800000 */
[----:B------:R4:W5:Y:S02]  /*2b40*/  LDG.E.LTC128B.U16 R18, desc[UR36][R6.64+0x10] ;  /* 0x0000102406127981 */ /* 0x000964000c1e1520 */
.L_x_48:
[----:B------:R-:W-:Y:S05]  /*2b50*/  BSYNC B1 ;  /* 0x0000000000017941 */ /* 0x000fea0003800000 */
.L_x_47:
[----:B-----5:R-:W-:Y:S01]  /*2b60*/  HADD2.F32 R13, -RZ, R18.H0_H0 ;  /* 0x20000012ff0d7230 */ /* 0x020fe20000004100 */
[----:B------:R-:W-:Y:S01]  /*2b70*/  ISETP.GT.AND P1, PT, R0, 0x8, P1 ;  /* 0x000000080000780c */ /* 0x000fe20000f24270 */
[----:B------:R-:W-:Y:S03]  /*2b80*/  BSSY B1, `(.L_x_49) ;  /* 0x0000007000017945 */ /* 0x000fe60003800000 */
[----:B------:R-:W-:-:S04]  /*2b90*/  FMUL R13, R13, R90 ;  /* 0x0000005a0d0d7220 */ /* 0x000fc80000400000 */
[----:B------:R-:W-:-:S05]  /*2ba0*/  FFMA R13, R30, R89, R13 ;  /* 0x000000591e0d7223 */ /* 0x000fca000000000d */
[----:B------:R-:W-:-:S05]  /*2bb0*/  F2FP.F16.F32.PACK_AB R13, RZ, R13 ;  /* 0x0000000dff0d723e */ /* 0x000fca00000000ff */
[----:B------:R0:W-:Y:S01]  /*2bc0*/  @P0 STG.E.U16 desc[UR36][R10.64+0x10], R13 ;  /* 0x0000100d0a000986 */ /* 0x0001e2000c101524 */
[----:B------:R-:W-:Y:S05]  /*2bd0*/  @!P1 BRA `(.L_x_50) ;  /* 0x0000000000049947 */ /* 0x000fea0003800000 */
[----:B------:R0:W5:Y:S02]  /*2be0*/  LDG.E.LTC128B.U16 R18, desc[UR36][R6.64+0x12] ;  /* 0x0000122406127981 */ /* 0x000164000c1e1520 */
.L_x_50:
[----:B------:R-:W-:Y:S05]  /*2bf0*/  BSYNC B1 ;  /* 0x0000000000017941 */ /* 0x000fea0003800000 */
.L_x_49:
[----:B0----5:R-:W-:Y:S01]  /*2c00*/  HADD2.F32 R13, -RZ, R18.H0_H0 ;  /* 0x20000012ff0d7230 */ /* 0x021fe20000004100 */
        /* <DEDUP_REMOVED lines=9> */
.L_x_52:
[----:B------:R-:W-:Y:S05]  /*2ca0*/  BSYNC B1 ;  /* 0x0000000000017941 */ /* 0x000fea0003800000 */
.L_x_51:
        /* <DEDUP_REMOVED lines=10> */
.L_x_54:
[----:B------:R-:W-:Y:S05]  /*2d50*/  BSYNC B1 ;  /* 0x0000000000017941 */ /* 0x000fea0003800000 */
.L_x_53:
[----:B0----5:R-:W-:Y:S01]  /*2d60*/  HADD2.F32 R13, -RZ, R18.H0_H0 ;  /* 0x20000012ff0d7230 */ /* 0x021fe20000004100 */
        /* <DEDUP_REMOVED lines=8> */
.L_x_56:
[----:B------:R-:W-:Y:S05]  /*2df0*/  BSYNC B1 ;  /* 0x0000000000017941 */ /* 0x000fea0003800000 */
.L_x_55:
        /* <DEDUP_REMOVED lines=9> */
.L_x_58:
[----:B------:R-:W-:Y:S05]  /*2e90*/  BSYNC B1 ;  /* 0x0000000000017941 */ /* 0x000fea0003800000 */
.L_x_57:
        /* <DEDUP_REMOVED lines=10> */
.L_x_60:
[----:B------:R-:W-:Y:S05]  /*2f40*/  BSYNC B1 ;  /* 0x0000000000017941 */ /* 0x000fea0003800000 */
.L_x_59:
        /* <DEDUP_REMOVED lines=10> */
.L_x_62:
[----:B------:R-:W-:Y:S05]  /*2ff0*/  BSYNC B1 ;  /* 0x0000000000017941 */ /* 0x000fea0003800000 */
.L_x_61:
        /* <DEDUP_REMOVED lines=9> */
.L_x_64:
[----:B------:R-:W-:Y:S05]  /*3090*/  BSYNC B1 ;  /* 0x0000000000017941 */ /* 0x000fea0003800000 */
.L_x_63:
        /* <DEDUP_REMOVED lines=9> */
.L_x_66:
[----:B------:R-:W-:Y:S05]  /*3130*/  BSYNC B1 ;  /* 0x0000000000017941 */ /* 0x000fea0003800000 */
.L_x_65:
        /* <DEDUP_REMOVED lines=10> */
.L_x_68:
[----:B------:R-:W-:Y:S05]  /*31e0*/  BSYNC B1 ;  /* 0x0000000000017941 */ /* 0x000fea0003800000 */
.L_x_67:
        /* <DEDUP_REMOVED lines=10> */
.L_x_70:
[----:B------:R-:W-:Y:S05]  /*3290*/  BSYNC B1 ;  /* 0x0000000000017941 */ /* 0x000fea0003800000 */
.L_x_69:
        /* <DEDUP_REMOVED lines=9> */
.L_x_72:
[----:B------:R-:W-:Y:S05]  /*3330*/  BSYNC B1 ;  /* 0x0000000000017941 */ /* 0x000fea0003800000 */
.L_x_71:
        /* <DEDUP_REMOVED lines=9> */
.L_x_74:
[----:B------:R-:W-:Y:S05]  /*33d0*/  BSYNC B1 ;  /* 0x0000000000017941 */ /* 0x000fea0003800000 */
.L_x_73:
        /* <DEDUP_REMOVED lines=10> */
.L_x_76:
[----:B------:R-:W-:Y:S05]  /*3480*/  BSYNC B1 ;  /* 0x0000000000017941 */ /* 0x000fea0003800000 */
.L_x_75:
        /* <DEDUP_REMOVED lines=10> */
.L_x_78:
[----:B------:R-:W-:Y:S05]  /*3530*/  BSYNC B1 ;  /* 0x0000000000017941 */ /* 0x000fea0003800000 */
.L_x_77:
        /* <DEDUP_REMOVED lines=9> */
.L_x_80:
[----:B------:R-:W-:Y:S05]  /*35d0*/  BSYNC B1 ;  /* 0x0000000000017941 */ /* 0x000fea0003800000 */
.L_x_79:
        /* <DEDUP_REMOVED lines=9> */
.L_x_82:
[----:B------:R-:W-:Y:S05]  /*3670*/  BSYNC B1 ;  /* 0x0000000000017941 */ /* 0x000fea0003800000 */
.L_x_81:
        /* <DEDUP_REMOVED lines=10> */
.L_x_84:
[----:B------:R-:W-:Y:S05]  /*3720*/  BSYNC B1 ;  /* 0x0000000000017941 */ /* 0x000fea0003800000 */
.L_x_83:
        /* <DEDUP_REMOVED lines=10> */
.L_x_86:
[----:B------:R-:W-:Y:S05]  /*37d0*/  BSYNC B1 ;  /* 0x0000000000017941 */ /* 0x000fea0003800000 */
.L_x_85:
        /* <DEDUP_REMOVED lines=9> */
.L_x_88:
[----:B------:R-:W-:Y:S05]  /*3870*/  BSYNC B1 ;  /* 0x0000000000017941 */ /* 0x000fea0003800000 */
.L_x_87:
        /* <DEDUP_REMOVED lines=9> */
.L_x_90:
[----:B------:R-:W-:Y:S05]  /*3910*/  BSYNC B1 ;  /* 0x0000000000017941 */ /* 0x000fea0003800000 */
.L_x_89:
        /* <DEDUP_REMOVED lines=10> */
.L_x_92:
[----:B------:R-:W-:Y:S05]  /*39c0*/  BSYNC B1 ;  /* 0x0000000000017941 */ /* 0x000fea0003800000 */
.L_x_91:
        /* <DEDUP_REMOVED lines=10> */
.L_x_94:
[----:B------:R-:W-:Y:S05]  /*3a70*/  BSYNC B1 ;  /* 0x0000000000017941 */ /* 0x000fea0003800000 */
.L_x_93:
        /* <DEDUP_REMOVED lines=9> */
.L_x_96:
[----:B------:R-:W-:Y:S05]  /*3b10*/  BSYNC B1 ;  /* 0x0000000000017941 */ /* 0x000fea0003800000 */
.L_x_95:
        /* <DEDUP_REMOVED lines=9> */
.L_x_98:
[----:B------:R-:W-:Y:S05]  /*3bb0*/  BSYNC B1 ;  /* 0x0000000000017941 */ /* 0x000fea0003800000 */
.L_x_97:
        /* <DEDUP_REMOVED lines=10> */
.L_x_100:
[----:B------:R-:W-:Y:S05]  /*3c60*/  BSYNC B1 ;  /* 0x0000000000017941 */ /* 0x000fea0003800000 */
.L_x_99:
        /* <DEDUP_REMOVED lines=10> */
.L_x_102:
[----:B------:R-:W-:Y:S05]  /*3d10*/  BSYNC B1 ;  /* 0x0000000000017941 */ /* 0x000fea0003800000 */
.L_x_101:
        /* <DEDUP_REMOVED lines=9> */
.L_x_104:
[----:B------:R-:W-:Y:S05]  /*3db0*/  BSYNC B1 ;  /* 0x0000000000017941 */ /* 0x000fea0003800000 */
.L_x_103:
        /* <DEDUP_REMOVED lines=9> */
.L_x_106:
[----:B------:R-:W-:Y:S05]  /*3e50*/  BSYNC B1 ;  /* 0x0000000000017941 */ /* 0x000fea0003800000 */
.L_x_105:
        /* <DEDUP_REMOVED lines=10> */
.L_x_108:
[----:B------:R-:W-:Y:S05]  /*3f00*/  BSYNC B1 ;  /* 0x0000000000017941 */ /* 0x000fea0003800000 */
.L_x_107:
        /* <DEDUP_REMOVED lines=10> */
.L_x_110:
[----:B------:R-:W-:Y:S05]  /*3fb0*/  BSYNC B1 ;  /* 0x0000000000017941 */ /* 0x000fea0003800000 */
.L_x_109:
        /* <DEDUP_REMOVED lines=9> */
.L_x_112:
[----:B------:R-:W-:Y:S05]  /*4050*/  BSYNC B1 ;  /* 0x0000000000017941 */ /* 0x000fea0003800000 */
.L_x_111:
        /* <DEDUP_REMOVED lines=9> */
.L_x_114:
[----:B------:R-:W-:Y:S05]  /*40f0*/  BSYNC B1 ;  /* 0x0000000000017941 */ /* 0x000fea0003800000 */
.L_x_113:
        /* <DEDUP_REMOVED lines=10> */
.L_x_116:
[----:B------:R-:W-:Y:S05]  /*41a0*/  BSYNC B1 ;  /* 0x0000000000017941 */ /* 0x000fea0003800000 */
.L_x_115:
        /* <DEDUP_REMOVED lines=10> */
.L_x_118:
[----:B------:R-:W-:Y:S05]  /*4250*/  BSYNC B1 ;  /* 0x0000000000017941 */ /* 0x000fea0003800000 */
.L_x_117:
        /* <DEDUP_REMOVED lines=9> */
.L_x_120:
[----:B------:R-:W-:Y:S05]  /*42f0*/  BSYNC B1 ;  /* 0x0000000000017941 */ /* 0x000fea0003800000 */
.L_x_119:
        /* <DEDUP_REMOVED lines=9> */
.L_x_122:
[----:B------:R-:W-:Y:S05]  /*4390*/  BSYNC B1 ;  /* 0x0000000000017941 */ /* 0x000fea0003800000 */
.L_x_121:
        /* <DEDUP_REMOVED lines=10> */
.L_x_124:
[----:B------:R-:W-:Y:S05]  /*4440*/  BSYNC B1 ;  /* 0x0000000000017941 */ /* 0x000fea0003800000 */
.L_x_123:
        /* <DEDUP_REMOVED lines=10> */
.L_x_126:
[----:B------:R-:W-:Y:S05]  /*44f0*/  BSYNC B1 ;  /* 0x0000000000017941 */ /* 0x000fea0003800000 */
.L_x_125:
        /* <DEDUP_REMOVED lines=9> */
.L_x_128:
[----:B------:R-:W-:Y:S05]  /*4590*/  BSYNC B1 ;  /* 0x0000000000017941 */ /* 0x000fea0003800000 */
.L_x_127:
        /* <DEDUP_REMOVED lines=9> */
.L_x_130:
[----:B------:R-:W-:Y:S05]  /*4630*/  BSYNC B1 ;  /* 0x0000000000017941 */ /* 0x000fea0003800000 */
.L_x_129:
        /* <DEDUP_REMOVED lines=10> */
.L_x_132:
[----:B------:R-:W-:Y:S05]  /*46e0*/  BSYNC B1 ;  /* 0x0000000000017941 */ /* 0x000fea0003800000 */
.L_x_131:
        /* <DEDUP_REMOVED lines=10> */
.L_x_134:
[----:B------:R-:W-:Y:S05]  /*4790*/  BSYNC B1 ;  /* 0x0000000000017941 */ /* 0x000fea0003800000 */
.L_x_133:
        /* <DEDUP_REMOVED lines=9> */
.L_x_136:
[----:B------:R-:W-:Y:S05]  /*4830*/  BSYNC B1 ;  /* 0x0000000000017941 */ /* 0x000fea0003800000 */
.L_x_135:
        /* <DEDUP_REMOVED lines=9> */
.L_x_138:
[----:B------:R-:W-:Y:S05]  /*48d0*/  BSYNC B1 ;  /* 0x0000000000017941 */ /* 0x000fea0003800000 */
.L_x_137:
        /* <DEDUP_REMOVED lines=10> */
.L_x_140:
[----:B------:R-:W-:Y:S05]  /*4980*/  BSYNC B1 ;  /* 0x0000000000017941 */ /* 0x000fea0003800000 */
.L_x_139:
        /* <DEDUP_REMOVED lines=10> */
.L_x_142:
[----:B------:R-:W-:Y:S05]  /*4a30*/  BSYNC B1 ;  /* 0x0000000000017941 */ /* 0x000fea0003800000 */
.L_x_141:
        /* <DEDUP_REMOVED lines=9> */
.L_x_144:
[----:B------:R-:W-:Y:S05]  /*4ad0*/  BSYNC B1 ;  /* 0x0000000000017941 */ /* 0x000fea0003800000 */
.L_x_143:
        /* <DEDUP_REMOVED lines=9> */
.L_x_146:
[----:B------:R-:W-:Y:S05]  /*4b70*/  BSYNC B1 ;  /* 0x0000000000017941 */ /* 0x000fea0003800000 */
.L_x_145:
        /* <DEDUP_REMOVED lines=10> */
.L_x_148:
[----:B------:R-:W-:Y:S05]  /*4c20*/  BSYNC B1 ;  /* 0x0000000000017941 */ /* 0x000fea0003800000 */
.L_x_147:
        /* <DEDUP_REMOVED lines=10> */
.L_x_150:
[----:B------:R-:W-:Y:S05]  /*4cd0*/  BSYNC B1 ;  /* 0x0000000000017941 */ /* 0x000fea0003800000 */
.L_x_149:
        /* <DEDUP_REMOVED lines=9> */
.L_x_152:
[----:B------:R-:W-:Y:S05]  /*4d70*/  BSYNC B1 ;  /* 0x0000000000017941 */ /* 0x000fea0003800000 */
.L_x_151:
        /* <DEDUP_REMOVED lines=9> */
.L_x_154:
[----:B------:R-:W-:Y:S05]  /*4e10*/  BSYNC B1 ;  /* 0x0000000000017941 */ /* 0x000fea0003800000 */
.L_x_153:
        /* <DEDUP_REMOVED lines=10> */
.L_x_156:
[----:B------:R-:W-:Y:S05]  /*4ec0*/  BSYNC B1 ;  /* 0x0000000000017941 */ /* 0x000fea0003800000 */
.L_x_155:
        /* <DEDUP_REMOVED lines=10> */
.L_x_158:
[----:B------:R-:W-:Y:S05]  /*4f70*/  BSYNC B1 ;  /* 0x0000000000017941 */ /* 0x000fea0003800000 */
.L_x_157:
[----:B-----5:R-:W-:Y:S01]  /*4f80*/  HADD2.F32 R3, -RZ, R18.H0_H0 ;  /* 0x20000012ff037230 */ /* 0x020fe20000004100 */
[----:B------:R-:W-:Y:S01]  /*4f90*/  ISETP.GT.AND P0, PT, R0, 0x8, P0 ;  /* 0x000000080000780c */ /* 0x000fe20000704270 */
[----:B------:R-:W-:Y:S03]  /*4fa0*/  BSSY B1, `(.L_x_159) ;  /* 0x0000007000017945 */ /* 0x000fe60003800000 */
[----:B01----:R-:W-:-:S04]  /*4fb0*/  FMUL R4, R3, R90 ;  /* 0x0000005a03047220 */ /* 0x003fc80000400000 */
[----:B------:R-:W-:-:S05]  /*4fc0*/  FFMA R4, R85, R89, R4 ;  /* 0x0000005955047223 */ /* 0x000fca0000000004 */
[----:B------:R-:W-:-:S05]  /*4fd0*/  F2FP.F16.F32.PACK_AB R4, RZ, R4 ;  /* 0x00000004ff04723e */ /* 0x000fca00000000ff */
[----:B------:R0:W-:Y:S01]  /*4fe0*/  @P3 STG.E.U16 desc[UR36][R8.64+0xf2], R4 ;  /* 0x0000f20408003986 */ /* 0x0001e2000c101524 */
[----:B------:R-:W-:Y:S05]  /*4ff0*/  @!P0 BRA `(.L_x_160) ;  /* 0x0000000000048947 */ /* 0x000fea0003800000 */
[----:B------:R1:W5:Y:S02]  /*5000*/  LDG.E.LTC128B.U16 R18, desc[UR36][R6.64+0xf0] ;  /* 0x0000f02406127981 */ /* 0x000364000c1e1520 */
.L_x_160:
[----:B------:R-:W-:Y:S05]  /*5010*/  BSYNC B1 ;  /* 0x0000000000017941 */ /* 0x000fea0003800000 */
.L_x_159:
[----:B-----5:R-:W-:Y:S01]  /*5020*/  HADD2.F32 R3, -RZ, R18.H0_H0 ;  /* 0x20000012ff037230 */ /* 0x020fe20000004100 */
[----:B------:R-:W-:Y:S01]  /*5030*/  ISETP.GT.AND P1, PT, R0, 0x8, P1 ;  /* 0x000000080000780c */ /* 0x000fe20000f24270 */
[----:B0-----:R-:W-:Y:S01]  /*5040*/  @P0 IMAD.MOV.U32 R4, RZ, RZ, R10 ;  /* 0x000000ffff040224 */ /* 0x001fe200078e000a */
[----:B------:R-:W-:Y:S01]  /*5050*/  BSSY B1, `(.L_x_161) ;  /* 0x0000008000017945 */ /* 0x000fe20003800000 */
[----:B------:R-:W-:Y:S02]  /*5060*/  @P0 IMAD.MOV.U32 R5, RZ, RZ, R11 ;  /* 0x000000ffff050224 */ /* 0x000fe400078e000b */
[----:B------:R-:W-:-:S04]  /*5070*/  FMUL R3, R3, R90 ;  /* 0x0000005a03037220 */ /* 0x000fc80000400000 */
[----:B------:R-:W-:-:S05]  /*5080*/  FFMA R3, R86, R89, R3 ;  /* 0x0000005956037223 */ /* 0x000fca0000000003 */
[----:B------:R-:W-:-:S05]  /*5090*/  F2FP.F16.F32.PACK_AB R3, RZ, R3 ;  /* 0x00000003ff03723e */ /* 0x000fca00000000ff */
[----:B------:R0:W-:Y:S01]  /*50a0*/  @P0 STG.E.U16 desc[UR36][R4.64+0xf0], R3 ;  /* 0x0000f00304000986 */ /* 0x0001e2000c101524 */
[----:B------:R-:W-:Y:S05]  /*50b0*/  @!P1 BRA `(.L_x_162) ;  /* 0x0000000000049947 */ /* 0x000fea0003800000 */
[----:B------:R0:W5:Y:S02]  /*50c0*/  LDG.E.LTC128B.U16 R18, desc[UR36][R6.64+0xf2] ;  /* 0x0000f22406127981 */ /* 0x000164000c1e1520 */
.L_x_162:
[----:B------:R-:W-:Y:S05]  /*50d0*/  BSYNC B1 ;  /* 0x0000000000017941 */ /* 0x000fea0003800000 */
.L_x_161:
[----:B------:R-:W-:Y:S05]  /*50e0*/  @!P1 BRA `(.L_x_163) ;  /* 0x0000001000b09947 */ /* 0x000fea0003800000 */
[----:B0----5:R-:W-:-:S05]  /*50f0*/  HADD2.F32 R3, -RZ, R18.H0_H0 ;  /* 0x20000012ff037230 */ /* 0x021fca0000004100 */
[----:B------:R-:W-:-:S04]  /*5100*/  FMUL R0, R3, R90 ;  /* 0x0000005a03007220 */ /* 0x000fc80000400000 */
[----:B------:R-:W-:-:S05]  /*5110*/  FFMA R0, R87, R89, R0 ;  /* 0x0000005957007223 */ /* 0x000fca0000000000 */
[----:B------:R-:W-:-:S05]  /*5120*/  F2FP.F16.F32.PACK_AB R0, RZ, R0 ;  /* 0x00000000ff00723e */ /* 0x000fca00000000ff */
[----:B------:R0:W-:Y:S01]  /*5130*/  STG.E.U16 desc[UR36][R10.64+0xf2], R0 ;  /* 0x0000f2000a007986 */ /* 0x0001e2000c101524 */
[----:B------:R-:W-:Y:S05]  /*5140*/  BRA `(.L_x_163) ;  /* 0x0000001000987947 */ /* 0x000fea0003800000 */
.L_x_38:
[----:B------:R-:W-:Y:S01]  /*5150*/  ISETP.GT.AND P2, PT, R3, 0x1, PT ;  /* 0x000000010300780c */ /* 0x000fe20003f44270 */
[----:B------:R-:W-:Y:S01]  /*5160*/  ULDC.64 UR4, c[0x0][0x5c0] ;  /* 0x0001700000047ab9 */ /* 0x000fe20000000a00 */
[-C--:B------:R-:W-:Y:S01]  /*5170*/  FMUL R24, R24, R89.reuse ;  /* 0x0000005918187220 */ /* 0x080fe20000400000 */
[-C--:B------:R-:W-:Y:S01]  /*5180*/  FMUL R25, R25, R89.reuse ;  /* 0x0000005919197220 */ /* 0x080fe20000400000 */
[----:B------:R-:W-:Y:S01]  /*5190*/  ISETP.GT.AND P1, PT, R0, RZ, P2 ;  /* 0x000000ff0000720c */ /* 0x000fe20001724270 */
[-C--:B------:R-:W-:Y:S01]  /*51a0*/  FMUL R26, R26, R89.reuse ;  /* 0x000000591a1a7220 */ /* 0x080fe20000400000 */
[----:B------:R-:W-:Y:S01]  /*51b0*/  LEA R4, P4, R106, UR4, 0x1 ;  /* 0x000000046a047c11 */ /* 0x000fe2000f8808ff */
[-C--:B------:R-:W-:Y:S01]  /*51c0*/  FMUL R27, R27, R89.reuse ;  /* 0x000000591b1b7220 */ /* 0x080fe20000400000 */
[----:B------:R-:W-:Y:S01]  /*51d0*/  F2FP.F16.F32.PACK_AB R24, RZ, R24 ;  /* 0x00000018ff18723e */ /* 0x000fe200000000ff */
[-C--:B------:R-:W-:Y:S01]  /*51e0*/  FMUL R28, R28, R89.reuse ;  /* 0x000000591c1c7220 */ /* 0x080fe20000400000 */
[----:B------:R-:W-:Y:S01]  /*51f0*/  LEA.HI.X R5, R106, UR5, R115, 0x1, P4 ;  /* 0x000000056a057c11 */ /* 0x000fe2000a0f0c73 */
[----:B------:R-:W-:Y:S01]  /*5200*/  FMUL R29, R29, R89 ;  /* 0x000000591d1d7220 */ /* 0x000fe20000400000 */
[----:B------:R-:W-:Y:S01]  /*5210*/  F2FP.F16.F32.PACK_AB R25, RZ, R25 ;  /* 0x00000019ff19723e */ /* 0x000fe200000000ff */
[-C--:B------:R-:W-:Y:S01]  /*5220*/  FMUL R30, R30, R89.reuse ;  /* 0x000000591e1e7220 */ /* 0x080fe20000400000 */
[C---:B------:R-:W-:Y:S01]  /*5230*/  ISETP.GT.AND P2, PT, R0.reuse, 0x8, P2 ;  /* 0x000000080000780c */ /* 0x040fe20001744270 */
[----:B------:R-:W-:Y:S01]  /*5240*/  @P3 STG.E.U16 desc[UR36][R4.64], R24 ;  /* 0x0000001804003986 */ /* 0x000fe2000c101524 */
[----:B------:R-:W-:Y:S01]  /*5250*/  SHF.L.U64.HI R7, R91, 0x1, R96 ;  /* 0x000000015b077819 */ /* 0x000fe20000010260 */
[-C--:B------:R-:W-:Y:S01]  /*5260*/  FMUL R31, R31, R89.reuse ;  /* 0x000000591f1f7220 */ /* 0x080fe20000400000 */
[----:B------:R-:W-:Y:S01]  /*5270*/  LEA R6, P3, R91, R4, 0x1 ;  /* 0x000000045b067211 */ /* 0x000fe200078608ff */
[----:B------:R-:W-:Y:S01]  /*5280*/  @P1 STG.E.U16 desc[UR36][R4.64+0x2], R25 ;  /* 0x0000021904001986 */ /* 0x000fe2000c101524 */
[----:B------:R-:W-:Y:S01]  /*5290*/  ISETP.GT.AND P1, PT, R0, 0x8, P0 ;  /* 0x000000080000780c */ /* 0x000fe20000724270 */
[----:B------:R-:W-:Y:S01]  /*52a0*/  FMUL R32, R32, R89 ;  /* 0x0000005920207220 */ /* 0x000fe20000400000 */
[----:B------:R-:W-:Y:S01]  /*52b0*/  F2FP.F16.F32.PACK_AB R26, RZ, R26 ;  /* 0x0000001aff1a723e */ /* 0x000fe200000000ff */
[----:B------:R-:W-:Y:S01]  /*52c0*/  IMAD.X R7, R7, 0x1, R5, P3 ;  /* 0x0000000107077824 */ /* 0x000fe200018e0605 */
[----:B------:R-:W-:Y:S01]  /*52d0*/  F2FP.F16.F32.PACK_AB R27, RZ, R27 ;  /* 0x0000001bff1b723e */ /* 0x000fe200000000ff */
[-C--:B------:R-:W-:Y:S01]  /*52e0*/  FMUL R33, R33, R89.reuse ;  /* 0x0000005921217220 */ /* 0x080fe20000400000 */
[----:B------:R-:W-:Y:S01]  /*52f0*/  ISETP.GT.AND P0, PT, R3, 0x8, PT ;  /* 0x000000080300780c */ /* 0x000fe20003f04270 */
[-C--:B------:R-:W-:Y:S01]  /*5300*/  FMUL R34, R34, R89.reuse ;  /* 0x0000005922227220 */ /* 0x080fe20000400000 */
[----:B------:R-:W-:Y:S01]  /*5310*/  F2FP.F16.F32.PACK_AB R28, RZ, R28 ;  /* 0x0000001cff1c723e */ /* 0x000fe200000000ff */
[-C--:B------:R-:W-:Y:S01]  /*5320*/  FMUL R35, R35, R89.reuse ;  /* 0x0000005923237220 */ /* 0x080fe20000400000 */
[----:B------:R-:W-:Y:S01]  /*5330*/  ISETP.GT.AND P4, PT, R0, RZ, P0 ;  /* 0x000000ff0000720c */ /* 0x000fe20000784270 */
[----:B------:R-:W-:Y:S01]  /*5340*/  FMUL R36, R36, R89 ;  /* 0x0000005924247220 */ /* 0x000fe20000400000 */
[----:B------:R-:W-:Y:S01]  /*5350*/  F2FP.F16.F32.PACK_AB R29, RZ, R29 ;  /* 0x0000001dff1d723e */ /* 0x000fe200000000ff */
[----:B------:R-:W-:Y:S01]  /*5360*/  @P1 STG.E.U16 desc[UR36][R6.64], R26 ;  /* 0x0000001a06001986 */ /* 0x000fe2000c101524 */
[----:B------:R-:W-:Y:S01]  /*5370*/  ISETP.GT.AND P1, PT, R0, 0x8, P0 ;  /* 0x000000080000780c */ /* 0x000fe20000724270 */
[-C--:B------:R-:W-:Y:S01]  /*5380*/  FMUL R37, R37, R89.reuse ;  /* 0x0000005925257220 */ /* 0x080fe20000400000 */
[----:B------:R-:W-:Y:S01]  /*5390*/  F2FP.F16.F32.PACK_AB R30, RZ, R30 ;  /* 0x0000001eff1e723e */ /* 0x000fe200000000ff */
[----:B------:R-:W-:Y:S01]  /*53a0*/  @P2 STG.E.U16 desc[UR36][R6.64+0x2], R27 ;  /* 0x0000021b06002986 */ /* 0x000fe2000c101524 */
[----:B------:R-:W-:Y:S01]  /*53b0*/  ISETP.GT.AND P2, PT, R3, 0x9, PT ;  /* 0x000000090300780c */ /* 0x000fe20003f44270 */
[----:B------:R-:W-:Y:S01]  /*53c0*/  FMUL R38, R38, R89 ;  /* 0x0000005926267220 */ /* 0x000fe20000400000 */
[----:B------:R-:W-:Y:S01]  /*53d0*/  F2FP.F16.F32.PACK_AB R31, RZ, R31 ;  /* 0x0000001fff1f723e */ /* 0x000fe200000000ff */
[-C--:B------:R-:W-:Y:S01]  /*53e0*/  FMUL R39, R39, R89.reuse ;  /* 0x0000005927277220 */ /* 0x080fe20000400000 */
[C---:B------:R-:W-:Y:S01]  /*53f0*/  ISETP.GT.AND P3, PT, R0.reuse, RZ, P2 ;  /* 0x000000ff0000720c */ /* 0x040fe20001764270 */
[----:B------:R-:W-:Y:S01]  /*5400*/  @P4 STG.E.U16 desc[UR36][R4.64+0x10], R28 ;  /* 0x0000101c04004986 */ /* 0x000fe2000c101524 */
[----:B------:R-:W-:Y:S01]  /*5410*/  ISETP.GT.AND P2, PT, R0, 0x8, P2 ;  /* 0x000000080000780c */ /* 0x000fe20001744270 */
        /* <DEDUP_REMOVED lines=8> */
[-C--:B------:R-:W-:Y:S01]  /*54a0*/  FMUL R44, R44, R89.reuse ;  /* 0x000000592c2c7220 */ /* 0x080fe20000400000 */
[----:B------:R-:W-:Y:S01]  /*54b0*/  F2FP.F16.F32.PACK_AB R34, RZ, R34 ;  /* 0x00000022ff22723e */ /* 0x000fe200000000ff */
[----:B------:R-:W-:Y:S01]  /*54c0*/  @P3 STG.E.U16 desc[UR36][R4.64+0x12], R29 ;  /* 0x0000121d04003986 */ /* 0x000fe2000c101524 */
[----:B------:R-:W-:Y:S01]  /*54d0*/  ISETP.GT.AND P3, PT, R3, 0x11, PT ;  /* 0x000000110300780c */ /* 0x000fe20003f64270 */
[----:B------:R-:W-:Y:S01]  /*54e0*/  FMUL R45, R45, R89 ;  /* 0x000000592d2d7220 */ /* 0x000fe20000400000 */
[----:B------:R-:W-:Y:S01]  /*54f0*/  F2FP.F16.F32.PACK_AB R35, RZ, R35 ;  /* 0x00000023ff23723e */ /* 0x000fe200000000ff */
[----:B------:R-:W-:Y:S01]  /*5500*/  @P1 STG.E.U16 desc[UR36][R6.64+0x10], R30 ;  /* 0x0000101e06001986 */ /* 0x000fe2000c101524 */
[----:B------:R-:W-:Y:S01]  /*5510*/  ISETP.GT.AND P1, PT, R0, 0x8, P0 ;  /* 0x000000080000780c */ /* 0x000fe20000724270 */
[-C--:B------:R-:W-:Y:S01]  /*5520*/  FMUL R46, R46, R89.reuse ;  /* 0x000000592e2e7220 */ /* 0x080fe20000400000 */
[----:B------:R-:W-:Y:S01]  /*5530*/  ISETP.GT.AND P0, PT, R3, 0x18, PT ;  /* 0x000000180300780c */ /* 0x000fe20003f04270 */
[----:B------:R-:W-:Y:S01]  /*5540*/  @P2 STG.E.U16 desc[UR36][R6.64+0x12], R31 ;  /* 0x0000121f06002986 */ /* 0x000fe2000c101524 */
[C---:B------:R-:W-:Y:S01]  /*5550*/  ISETP.GT.AND P2, PT, R0.reuse, RZ, P3 ;  /* 0x000000ff0000720c */ /* 0x040fe20001f44270 */
[-C--:B------:R-:W-:Y:S01]  /*5560*/  FMUL R47, R47, R89.reuse ;  /* 0x000000592f2f7220 */ /* 0x080fe20000400000 */
[C---:B------:R-:W-:Y:S01]  /*5570*/  ISETP.GT.AND P3, PT, R0.reuse, 0x8, P3 ;  /* 0x000000080000780c */ /* 0x040fe20001f64270 */
[----:B------:R-:W-:Y:S01]  /*5580*/  @P4 STG.E.U16 desc[UR36][R4.64+0x20], R32 ;  /* 0x0000202004004986 */ /* 0x000fe2000c101524 */
[----:B------:R-:W-:Y:S01]  /*5590*/  ISETP.GT.AND P4, PT, R0, RZ, P0 ;  /* 0x000000ff0000720c */ /* 0x000fe20000784270 */
[-C--:B------:R-:W-:Y:S01]  /*55a0*/  FMUL R48, R48, R89.reuse ;  /* 0x0000005930307220 */ /* 0x080fe20000400000 */
[----:B------:R-:W-:Y:S01]  /*55b0*/  F2FP.F16.F32.PACK_AB R36, RZ, R36 ;  /* 0x00000024ff24723e */ /* 0x000fe200000000ff */
[----:B------:R-:W-:Y:S01]  /*55c0*/  FMUL R49, R49, R89 ;  /* 0x0000005931317220 */ /* 0x000fe20000400000 */
[----:B------:R-:W-:Y:S01]  /*55d0*/  F2FP.F16.F32.PACK_AB R37, RZ, R37 ;  /* 0x00000025ff25723e */ /* 0x000fe200000000ff */
[-C--:B------:R-:W-:Y:S01]  /*55e0*/  FMUL R50, R50, R89.reuse ;  /* 0x0000005932327220 */ /* 0x080fe20000400000 */
[----:B------:R-:W-:Y:S01]  /*55f0*/  F2FP.F16.F32.PACK_AB R38, RZ, R38 ;  /* 0x00000026ff26723e */ /* 0x000fe200000000ff */
[----:B------:R-:W-:Y:S01]  /*5600*/  FMUL R51, R51, R89 ;  /* 0x0000005933337220 */ /* 0x000fe20000400000 */
[----:B------:R-:W-:Y:S01]  /*5610*/  F2FP.F16.F32.PACK_AB R39, RZ, R39 ;  /* 0x00000027ff27723e */ /* 0x000fe200000000ff */
[----:B------:R-:W-:Y:S01]  /*5620*/  @P2 STG.E.U16 desc[UR36][R4.64+0x22], R33 ;  /* 0x0000222104002986 */ /* 0x000fe2000c101524 */
[----:B------:R-:W-:Y:S01]  /*5630*/  F2FP.F16.F32.PACK_AB R40, RZ, R40 ;  /* 0x00000028ff28723e */ /* 0x000fe200000000ff */
[----:B------:R-:W-:Y:S01]  /*5640*/  FMUL R52, R52, R89 ;  /* 0x0000005934347220 */ /* 0x000fe20000400000 */
[----:B------:R-:W-:Y:S01]  /*5650*/  F2FP.F16.F32.PACK_AB R41, RZ, R41 ;  /* 0x00000029ff29723e */ /* 0x000fe200000000ff */
[----:B------:R-:W-:Y:S01]  /*5660*/  @P1 STG.E.U16 desc[UR36][R6.64+0x20], R34 ;  /* 0x0000202206001986 */ /* 0x000fe2000c101524 */
[----:B------:R-:W-:Y:S01]  /*5670*/  ISETP.GT.AND P1, PT, R0, 0x8, P0 ;  /* 0x000000080000780c */ /* 0x000fe20000724270 */
[-C--:B------:R-:W-:Y:S01]  /*5680*/  FMUL R53, R53, R89.reuse ;  /* 0x0000005935357220 */ /* 0x080fe20000400000 */
[C---:B------:R-:W-:Y:S01]  /*5690*/  ISETP.GT.AND P0, PT, R3.reuse, 0x20, PT ;  /* 0x000000200300780c */ /* 0x040fe20003f04270 */
[----:B------:R-:W-:Y:S01]  /*56a0*/  @P3 STG.E.U16 desc[UR36][R6.64+0x22], R35 ;  /* 0x0000222306003986 */ /* 0x000fe2000c101524 */
[----:B------:R-:W-:Y:S01]  /*56b0*/  ISETP.GT.AND P3, PT, R3, 0x19, PT ;  /* 0x000000190300780c */ /* 0x000fe20003f64270 */
[-C--:B------:R-:W-:Y:S01]  /*56c0*/  FMUL R54, R54, R89.reuse ;  /* 0x0000005936367220 */ /* 0x080fe20000400000 */
[----:B------:R-:W-:Y:S01]  /*56d0*/  F2FP.F16.F32.PACK_AB R42, RZ, R42 ;  /* 0x0000002aff2a723e */ /* 0x000fe200000000ff */
[----:B------:R-:W-:Y:S01]  /*56e0*/  @P4 STG.E.U16 desc[UR36][R4.64+0x30], R36 ;  /* 0x0000302404004986 */ /* 0x000fe2000c101524 */
[C---:B------:R-:W-:Y:S01]  /*56f0*/  ISETP.GT.AND P2, PT, R0.reuse, RZ, P3 ;  /* 0x000000ff0000720c */ /* 0x040fe20001f44270 */
[-C--:B------:R-:W-:Y:S01]  /*5700*/  FMUL R55, R55, R89.reuse ;  /* 0x0000005937377220 */ /* 0x080fe20000400000 */
[----:B------:R-:W-:Y:S01]  /*5710*/  ISETP.GT.AND P3, PT, R0, 0x8, P3 ;  /* 0x000000080000780c */ /* 0x000fe20001f64270 */
[-C--:B------:R-:W-:Y:S01]  /*5720*/  FMUL R56, R56, R89.reuse ;  /* 0x0000005938387220 */ /* 0x080fe20000400000 */
[----:B------:R-:W-:Y:S01]  /*5730*/  ISETP.GT.AND P4, PT, R0, RZ, P0 ;  /* 0x000000ff0000720c */ /* 0x000fe20000784270 */
[----:B------:R-:W-:Y:S01]  /*5740*/  FMUL R57, R57, R89 ;  /* 0x0000005939397220 */ /* 0x000fe20000400000 */
[----:B------:R-:W-:Y:S01]  /*5750*/  F2FP.F16.F32.PACK_AB R43, RZ, R43 ;  /* 0x0000002bff2b723e */ /* 0x000fe200000000ff */
[-C--:B------:R-:W-:Y:S01]  /*5760*/  FMUL R58, R58, R89.reuse ;  /* 0x000000593a3a7220 */ /* 0x080fe20000400000 */
[----:B------:R-:W-:Y:S01]  /*5770*/  F2FP.F16.F32.PACK_AB R44, RZ, R44 ;  /* 0x0000002cff2c723e */ /* 0x000fe200000000ff */
[----:B------:R-:W-:Y:S01]  /*5780*/  FMUL R59, R59, R89 ;  /* 0x000000593b3b7220 */ /* 0x000fe20000400000 */
[----:B------:R-:W-:Y:S01]  /*5790*/  F2FP.F16.F32.PACK_AB R45, RZ, R45 ;  /* 0x0000002dff2d723e */ /* 0x000fe200000000ff */
[----:B------:R-:W-:Y:S01]  /*57a0*/  FMUL R60, R60, R89 ;  /* 0x000000593c3c7220 */ /* 0x000fe20000400000 */
[----:B------:R-:W-:Y:S01]  /*57b0*/  F2FP.F16.F32.PACK_AB R46, RZ, R46 ;  /* 0x0000002eff2e723e */ /* 0x000fe200000000ff */
[----:B------:R-:W-:Y:S01]  /*57c0*/  @P2 STG.E.U16 desc[UR36][R4.64+0x32], R37 ;  /* 0x0000322504002986 */ /* 0x000fe2000c101524 */
[----:B------:R-:W-:Y:S01]  /*57d0*/  F2FP.F16.F32.PACK_AB R47, RZ, R47 ;  /* 0x0000002fff2f723e */ /* 0x000fe200000000ff */
[-C--:B------:R-:W-:Y:S01]  /*57e0*/  FMUL R61, R61, R89.reuse ;  /* 0x000000593d3d7220 */ /* 0x080fe20000400000 */
[----:B------:R-:W-:Y:S01]  /*57f0*/  F2FP.F16.F32.PACK_AB R48, RZ, R48 ;  /* 0x00000030ff30723e */ /* 0x000fe200000000ff */
[----:B------:R-:W-:Y:S01]  /*5800*/  @P1 STG.E.U16 desc[UR36][R6.64+0x30], R38 ;  /* 0x0000302606001986 */ /* 0x000fe2000c101524 */
[----:B------:R-:W-:Y:S01]  /*5810*/  ISETP.GT.AND P1, PT, R0, 0x8, P0 ;  /* 0x000000080000780c */ /* 0x000fe20000724270 */
[-C--:B------:R-:W-:Y:S01]  /*5820*/  FMUL R62, R62, R89.reuse ;  /* 0x000000593e3e7220 */ /* 0x080fe20000400000 */
[C---:B------:R-:W-:Y:S01]  /*5830*/  ISETP.GT.AND P0, PT, R3.reuse, 0x28, PT ;  /* 0x000000280300780c */ /* 0x040fe20003f04270 */
[----:B------:R-:W-:Y:S01]  /*5840*/  @P3 STG.E.U16 desc[UR36][R6.64+0x32], R39 ;  /* 0x0000322706003986 */ /* 0x000fe2000c101524 */
[----:B------:R-:W-:Y:S01]  /*5850*/  ISETP.GT.AND P3, PT, R3, 0x21, PT ;  /* 0x000000210300780c */ /* 0x000fe20003f64270 */
[----:B------:R-:W-:Y:S01]  /*5860*/  FMUL R63, R63, R89 ;  /* 0x000000593f3f7220 */ /* 0x000fe20000400000 */
[----:B------:R-:W-:Y:S01]  /*5870*/  F2FP.F16.F32.PACK_AB R49, RZ, R49 ;  /* 0x00000031ff31723e */ /* 0x000fe200000000ff */
[----:B------:R-:W-:Y:S01]  /*5880*/  @P4 STG.E.U16 desc[UR36][R4.64+0x40], R40 ;  /* 0x0000402804004986 */ /* 0x000fe2000c101524 */
[----:B------:R-:W-:Y:S01]  /*5890*/  ISETP.GT.AND P2, PT, R0, RZ, P3 ;  /* 0x000000ff0000720c */ /* 0x000fe20001f44270 */
[-C--:B------:R-:W-:Y:S01]  /*58a0*/  FMUL R64, R64, R89.reuse ;  /* 0x0000005940407220 */ /* 0x080fe20000400000 */
[C---:B------:R-:W-:Y:S01]  /*58b0*/  ISETP.GT.AND P3, PT, R0.reuse, 0x8, P3 ;  /* 0x000000080000780c */ /* 0x040fe20001f64270 */
[-C--:B------:R-:W-:Y:S01]  /*58c0*/  FMUL R65, R65, R89.reuse ;  /* 0x0000005941417220 */ /* 0x080fe20000400000 */
        /* <DEDUP_REMOVED lines=62> */
[----:B------:R-:W-:-:S02]  /*5cb0*/  F2FP.F16.F32.PACK_AB R68, RZ, R68 ;  /* 0x00000044ff44723e */ /* 0x000fc400000000ff */
[----:B------:R-:W-:Y:S01]  /*5cc0*/  F2FP.F16.F32.PACK_AB R69, RZ, R69 ;  /* 0x00000045ff45723e */ /* 0x000fe200000000ff */
[----:B------:R-:W-:Y:S01]  /*5cd0*/  @P1 STG.E.U16 desc[UR36][R6.64+0x60], R50 ;  /* 0x0000603206001986 */ /* 0x000fe2000c101524 */
[C---:B------:R-:W-:Y:S02]  /*5ce0*/  ISETP.GT.AND P1, PT, R0.reuse, 0x8, P0 ;  /* 0x000000080000780c */ /* 0x040fe40000724270 */
[C---:B------:R-:W-:Y:S01]  /*5cf0*/  ISETP.GT.AND P0, PT, R3.reuse, 0x40, PT ;  /* 0x000000400300780c */ /* 0x040fe20003f04270 */
[----:B------:R-:W-:Y:S01]  /*5d00*/  @P3 STG.E.U16 desc[UR36][R6.64+0x62], R51 ;  /* 0x0000623306003986 */ /* 0x000fe2000c101524 */
[----:B------:R-:W-:Y:S02]  /*5d10*/  ISETP.GT.AND P3, PT, R3, 0x39, PT ;  /* 0x000000390300780c */ /* 0x000fe40003f64270 */
[----:B------:R-:W-:Y:S01]  /*5d20*/  F2FP.F16.F32.PACK_AB R70, RZ, R70 ;  /* 0x00000046ff46723e */ /* 0x000fe200000000ff */
[----:B------:R-:W-:Y:S01]  /*5d30*/  @P4 STG.E.U16 desc[UR36][R4.64+0x70], R52 ;  /* 0x0000703404004986 */ /* 0x000fe2000c101524 */
[----:B------:R-:W-:-:S02]  /*5d40*/  ISETP.GT.AND P2, PT, R0, RZ, P3 ;  /* 0x000000ff0000720c */ /* 0x000fc40001f44270 */
[C---:B------:R-:W-:Y:S02]  /*5d50*/  ISETP.GT.AND P3, PT, R0.reuse, 0x8, P3 ;  /* 0x000000080000780c */ /* 0x040fe40001f64270 */
[----:B------:R-:W-:Y:S02]  /*5d60*/  ISETP.GT.AND P4, PT, R0, RZ, P0 ;  /* 0x000000ff0000720c */ /* 0x000fe40000784270 */
[----:B------:R-:W-:Y:S02]  /*5d70*/  F2FP.F16.F32.PACK_AB R71, RZ, R71 ;  /* 0x00000047ff47723e */ /* 0x000fe400000000ff */
[----:B------:R-:W-:Y:S02]  /*5d80*/  F2FP.F16.F32.PACK_AB R72, RZ, R72 ;  /* 0x00000048ff48723e */ /* 0x000fe400000000ff */
[----:B------:R-:W-:Y:S02]  /*5d90*/  F2FP.F16.F32.PACK_AB R73, RZ, R73 ;  /* 0x00000049ff49723e */ /* 0x000fe400000000ff */
        /* <DEDUP_REMOVED lines=33> */
[----:B------:R-:W-:-:S03]  /*5fb0*/  F2FP.F16.F32.PACK_AB R87, RZ, R87 ;  /* 0x00000057ff57723e */ /* 0x000fc600000000ff */
[----:B------:R-:W-:Y:S04]  /*5fc0*/  @P2 STG.E.U16 desc[UR36][R4.64+0x92], R61 ;  /* 0x0000923d04002986 */ /* 0x000fe8000c101524 */
[----:B------:R-:W-:Y:S01]  /*5fd0*/  @P1 STG.E.U16 desc[UR36][R6.64+0x90], R62 ;  /* 0x0000903e06001986 */ /* 0x000fe2000c101524 */
[----:B------:R-:W-:Y:S02]  /*5fe0*/  ISETP.GT.AND P1, PT, R0, 0x8, P0 ;  /* 0x000000080000780c */ /* 0x000fe40000724270 */
[C---:B------:R-:W-:Y:S01]  /*5ff0*/  ISETP.GT.AND P0, PT, R3.reuse, 0x58, PT ;  /* 0x000000580300780c */ /* 0x040fe20003f04270 */
[----:B------:R-:W-:Y:S01]  /*6000*/  @P3 STG.E.U16 desc[UR36][R6.64+0x92], R63 ;  /* 0x0000923f06003986 */ /* 0x000fe2000c101524 */
[----:B------:R-:W-:-:S03]  /*6010*/  ISETP.GT.AND P3, PT, R3, 0x51, PT ;  /* 0x000000510300780c */ /* 0x000fc60003f64270 */
[----:B------:R-:W-:Y:S01]  /*6020*/  @P4 STG.E.U16 desc[UR36][R4.64+0xa0], R64 ;  /* 0x0000a04004004986 */ /* 0x000fe2000c101524 */
[C---:B------:R-:W-:Y:S02]  /*6030*/  ISETP.GT.AND P2, PT, R0.reuse, RZ, P3 ;  /* 0x000000ff0000720c */ /* 0x040fe40001f44270 */
[C---:B------:R-:W-:Y:S02]  /*6040*/  ISETP.GT.AND P3, PT, R0.reuse, 0x8, P3 ;  /* 0x000000080000780c */ /* 0x040fe40001f64270 */
[----:B------:R-:W-:-:S09]  /*6050*/  ISETP.GT.AND P4, PT, R0, RZ, P0 ;  /* 0x000000ff0000720c */ /* 0x000fd20000784270 */
        /* <DEDUP_REMOVED lines=9> */
[C---:B------:R-:W-:Y:S02]  /*60f0*/  ISETP.GT.AND P3, PT, R0.reuse, RZ, P0 ;  /* 0x000000ff0000720c */ /* 0x040fe40000764270 */
[----:B------:R-:W-:-:S07]  /*6100*/  ISETP.GT.AND P0, PT, R0, 0x8, P0 ;  /* 0x000000080000780c */ /* 0x000fce0000704270 */
[----:B------:R-:W-:Y:S04]  /*6110*/  @P2 STG.E.U16 desc[UR36][R4.64+0xb2], R69 ;  /* 0x0000b24504002986 */ /* 0x000fe8000c101524 */
[----:B------:R-:W-:Y:S01]  /*6120*/  @P1 STG.E.U16 desc[UR36][R6.64+0xb0], R70 ;  /* 0x0000b04606001986 */ /* 0x000fe2000c101524 */
[----:B------:R-:W-:-:S03]  /*6130*/  ISETP.GT.AND P1, PT, R3, 0x68, PT ;  /* 0x000000680300780c */ /* 0x000fc60003f24270 */
        /* <DEDUP_REMOVED lines=11> */
[C---:B------:R-:W-:Y:S02]  /*61f0*/  ISETP.GT.AND P2, PT, R0.reuse, RZ, P0 ;  /* 0x000000ff0000720c */ /* 0x040fe40000744270 */
[----:B------:R-:W-:Y:S01]  /*6200*/  ISETP.GT.AND P0, PT, R0, 0x8, P0 ;  /* 0x000000080000780c */ /* 0x000fe20000704270 */
[----:B------:R-:W-:Y:S01]  /*6210*/  @P3 STG.E.U16 desc[UR36][R4.64+0xd0], R76 ;  /* 0x0000d04c04003986 */ /* 0x000fe2000c101524 */
[----:B------:R-:W-:-:S04]  /*6220*/  ISETP.GT.AND P3, PT, R3, 0x70, PT ;  /* 0x000000700300780c */ /* 0x000fc80003f64270 */
[C---:B------:R-:W-:Y:S02]  /*6230*/  ISETP.GT.AND P4, PT, R0.reuse, RZ, P3 ;  /* 0x000000ff0000720c */ /* 0x040fe40001f84270 */
[----:B------:R-:W-:-:S03]  /*6240*/  ISETP.GT.AND P3, PT, R0, 0x8, P3 ;  /* 0x000000080000780c */ /* 0x000fc60001f64270 */
[----:B------:R-:W-:Y:S01]  /*6250*/  @P2 STG.E.U16 desc[UR36][R4.64+0xd2], R77 ;  /* 0x0000d24d04002986 */ /* 0x000fe2000c101524 */
[----:B------:R-:W-:-:S03]  /*6260*/  ISETP.GT.AND P2, PT, R3, 0x79, PT ;  /* 0x000000790300780c */ /* 0x000fc60003f44270 */
[----:B------:R-:W-:Y:S01]  /*6270*/  @P1 STG.E.U16 desc[UR36][R6.64+0xd0], R78 ;  /* 0x0000d04e06001986 */ /* 0x000fe2000c101524 */
[----:B------:R-:W-:-:S03]  /*6280*/  ISETP.GT.AND P1, PT, R3, 0x78, PT ;  /* 0x000000780300780c */ /* 0x000fc60003f24270 */
[----:B------:R-:W-:Y:S01]  /*6290*/  @P0 STG.E.U16 desc[UR36][R6.64+0xd2], R79 ;  /* 0x0000d24f06000986 */ /* 0x000fe2000c101524 */
[----:B------:R-:W-:-:S03]  /*62a0*/  ISETP.GT.AND P0, PT, R3, 0x71, PT ;  /* 0x000000710300780c */ /* 0x000fc60003f04270 */
[----:B------:R-:W-:Y:S01]  /*62b0*/  @P4 STG.E.U16 desc[UR36][R4.64+0xe0], R80 ;  /* 0x0000e05004004986 */ /* 0x000fe2000c101524 */
[C---:B------:R-:W-:Y:S02]  /*62c0*/  ISETP.GT.AND P4, PT, R0.reuse, RZ, P0 ;  /* 0x000000ff0000720c */ /* 0x040fe40000784270 */
[----:B------:R-:W-:-:S11]  /*62d0*/  ISETP.GT.AND P0, PT, R0, 0x8, P0 ;  /* 0x000000080000780c */ /* 0x000fd60000704270 */
[----:B------:R-:W-:Y:S01]  /*62e0*/  @P4 STG.E.U16 desc[UR36][R4.64+0xe2], R81 ;  /* 0x0000e25104004986 */ /* 0x000fe2000c101524 */
[C---:B------:R-:W-:Y:S02]  /*62f0*/  ISETP.GT.AND P4, PT, R0.reuse, RZ, P2 ;  /* 0x000000ff0000720c */ /* 0x040fe40001784270 */
[C---:B------:R-:W-:Y:S01]  /*6300*/  ISETP.GT.AND P2, PT, R0.reuse, 0x8, P2 ;  /* 0x000000080000780c */ /* 0x040fe20001744270 */
[----:B------:R-:W-:Y:S01]  /*6310*/  @P3 STG.E.U16 desc[UR36][R6.64+0xe0], R82 ;  /* 0x0000e05206003986 */ /* 0x000fe2000c101524 */
[C---:B------:R-:W-:Y:S02]  /*6320*/  ISETP.GT.AND P3, PT, R0.reuse, RZ, P1 ;  /* 0x000000ff0000720c */ /* 0x040fe40000f64270 */
[----:B------:R-:W-:Y:S01]  /*6330*/  ISETP.GT.AND P1, PT, R0, 0x8, P1 ;  /* 0x000000080000780c */ /* 0x000fe20000f24270 */
[----:B------:R-:W-:Y:S10]  /*6340*/  @P0 STG.E.U16 desc[UR36][R6.64+0xe2], R83 ;  /* 0x0000e25306000986 */ /* 0x000ff4000c101524 */
[----:B------:R-:W-:Y:S04]  /*6350*/  @P3 STG.E.U16 desc[UR36][R4.64+0xf0], R84 ;  /* 0x0000f05404003986 */ /* 0x000fe8000c101524 */
[----:B------:R0:W-:Y:S02]  /*6360*/  @P4 STG.E.U16 desc[UR36][R4.64+0xf2], R85 ;  /* 0x0000f25504004986 */ /* 0x0001e4000c101524 */
[----:B0-----:R-:W-:-:S02]  /*6370*/  @P1 IMAD.MOV.U32 R4, RZ, RZ, R6 ;  /* 0x000000ffff041224 */ /* 0x001fc400078e0006 */
[----:B------:R-:W-:-:S05]  /*6380*/  @P1 IMAD.MOV.U32 R5, RZ, RZ, R7 ;  /* 0x000000ffff051224 */ /* 0x000fca00078e0007 */
[----:B------:R0:W-:Y:S04]  /*6390*/  @P1 STG.E.U16 desc[UR36][R4.64+0xf0], R86 ;  /* 0x0000f05604001986 */ /* 0x0001e8000c101524 */
[----:B------:R0:W-:Y:S02]  /*63a0*/  @P2 STG.E.U16 desc[UR36][R6.64+0xf2], R87 ;  /* 0x0000f25706002986 */ /* 0x0001e4000c101524 */
.L_x_163:
[----:B------:R-:W-:Y:S05]  /*63b0*/  BSYNC B0 ;  /* 0x0000000000007941 */ /* 0x000fea0003800000 */
.L_x_37:
[----:B0-----:R-:W2:Y:S01]  /*63c0*/  LDL.64 R4, [R1] ;  /* 0x0000000001047983 */ /* 0x001ea20000100a00 */
[----:B------:R-:W-:Y:S01]  /*63d0*/  ULDC.64 UR4, c[0x0][0x650] ;  /* 0x0001940000047ab9 */ /* 0x000fe20000000a00 */
[----:B------:R-:W-:Y:S02]  /*63e0*/  IMAD.U32 R0, RZ, RZ, UR44 ;  /* 0x0000002cff007e24 */ /* 0x000fe4000f8e00ff */
[----:B------:R-:W-:Y:S02]  /*63f0*/  IMAD.MOV.U32 R22, RZ, RZ, -0x1 ;  /* 0xffffffffff167424 */ /* 0x000fe400078e00ff */
[----:B------:R0:W-:Y:S01]  /*6400*/  SYNCS.ARRIVE.TRANS64.A1T0 RZ, [R0+UR46], RZ ;  /* 0x000000ff00ff79a7 */ /* 0x0001e2000810002e */
[----:B-----5:R-:W-:Y:S02]  /*6410*/  IMAD.MOV.U32 R18, RZ, RZ, -0x1 ;  /* 0xffffffffff127424 */ /* 0x020fe400078e00ff */
[----:B------:R-:W-:Y:S01]  /*6420*/  IMAD.MOV.U32 R19, RZ, RZ, -0x1 ;  /* 0xffffffffff137424 */ /* 0x000fe200078e00ff */
[----:B0-----:R-:W-:-:S02]  /*6430*/  PRMT R0, RZ, 0x7610, R0 ;  /* 0x00007610ff007816 */ /* 0x001fc40000000000 */
[----:B--2---:R-:W-:-:S05]  /*6440*/  LEA R16, P0, R4, R16, 0x1 ;  /* 0x0000001004107211 */ /* 0x004fca00078008ff */
[----:B------:R-:W-:Y:S01]  /*6450*/  IMAD.X R17, R98, 0x1, R17, P0 ;  /* 0x0000000162117824 */ /* 0x000fe200000e0611 */
[----:B------:R-:W-:-:S04]  /*6460*/  ISETP.GE.U32.AND P0, PT, R16, UR4, PT ;  /* 0x0000000410007c0c */ /* 0x000fc8000bf06070 */
[----:B------:R-:W-:-:S13]  /*6470*/  ISETP.GE.U32.AND.EX P0, PT, R17, UR5, PT, P0 ;  /* 0x0000000511007c0c */ /* 0x000fda000bf06100 */
[----:B------:R-:W-:Y:S05]  /*6480*/  @P0 BRA `(.L_x_164) ;  /* 0x00000004004c0947 */ /* 0x000fea0003800000 */
[----:B------:R-:W0:Y:S01]  /*6490*/  LDC.64 R10, c[0x0][0x628] ;  /* 0x00018a00ff0a7b82 */ /* 0x000e220000000a00 */
[----:B------:R-:W2:Y:S01]  /*64a0*/  S2R R12, SR_CTAID.X ;  /* 0x00000000000c7919 */ /* 0x000ea20000002500 */
[----:B------:R-:W-:Y:S02]  /*64b0*/  IMAD.MOV.U32 R8, RZ, RZ, R16 ;  /* 0x000000ffff087224 */ /* 0x000fe400078e0010 */
[----:B------:R-:W-:Y:S01]  /*64c0*/  IMAD.MOV.U32 R9, RZ, RZ, R17 ;  /* 0x000000ffff097224 */ /* 0x000fe200078e0011 */
[----:B------:R-:W0:Y:S03]  /*64d0*/  S2R R18, SR_CTAID.Y ;  /* 0x0000000000127919 */ /* 0x000e260000002600 */
[----:B------:R-:W1:Y:S08]  /*64e0*/  LDC R0, c[0x0][0x630] ;  /* 0x00018c00ff007b82 */ /* 0x000e700000000800 */
[----:B------:R-:W1:Y:S01]  /*64f0*/  LDC.64 R14, c[0x0][0x620] ;  /* 0x00018800ff0e7b82 */ /* 0x000e620000000a00 */
[----:B0-----:R-:W-:-:S04]  /*6500*/  ISETP.NE.U32.AND P0, PT, R10, RZ, PT ;  /* 0x000000ff0a00720c */ /* 0x001fc80003f05070 */
[----:B------:R-:W-:-:S13]  /*6510*/  ISETP.NE.AND.EX P0, PT, R11, RZ, PT, P0 ;  /* 0x000000ff0b00720c */ /* 0x000fda0003f05300 */
[----:B-12---:R-:W-:Y:S05]  /*6520*/  @!P0 BRA `(.L_x_165) ;  /* 0x0000000000288947 */ /* 0x006fea0003800000 */
[----:B------:R-:W0:Y:S02]  /*6530*/  LDC R3, c[0x0][0x634] ;  /* 0x00018d00ff037b82 */ /* 0x000e240000000800 */
[----:B0-----:R-:W-:-:S05]  /*6540*/  IADD3 R3, P0, R16, R3, RZ ;  /* 0x0000000310037210 */ /* 0x001fca0007f1e0ff */
[----:B------:R-:W-:-:S04]  /*6550*/  IMAD.X R13, RZ, RZ, R17, P0 ;  /* 0x000000ffff0d7224 */ /* 0x000fc800000e0611 */
[----:B------:R-:W-:-:S04]  /*6560*/  IMAD.WIDE.U32 R4, R13, R10, RZ ;  /* 0x0000000a0d047225 */ /* 0x000fc800078e00ff */
[----:B---34-:R-:W-:-:S04]  /*6570*/  IMAD.WIDE.U32 R6, P0, R3, R11, R4 ;  /* 0x0000000b03067225 */ /* 0x018fc80007800004 */
[----:B------:R-:W-:-:S04]  /*6580*/  IMAD.WIDE.U32 R4, R3, R10, RZ ;  /* 0x0000000a03047225 */ /* 0x000fc800078e00ff */
[----:B------:R-:W-:Y:S01]  /*6590*/  IMAD.X R9, RZ, RZ, RZ, P0 ;  /* 0x000000ffff097224 */ /* 0x000fe200000e06ff */
[----:B------:R-:W-:Y:S01]  /*65a0*/  IADD3 RZ, P0, R5, R6, RZ ;  /* 0x0000000605ff7210 */ /* 0x000fe20007f1e0ff */
[----:B------:R-:W-:-:S04]  /*65b0*/  IMAD.MOV.U32 R8, RZ, RZ, R7 ;  /* 0x000000ffff087224 */ /* 0x000fc800078e0007 */
[----:B------:R-:W-:-:S08]  /*65c0*/  IMAD.WIDE.U32.X R8, R13, R11, R8, P0 ;  /* 0x0000000b0d087225 */ /* 0x000fd000000e0408 */
.L_x_165:
[-CC-:B------:R-:W-:Y:S01]  /*65d0*/  SHF.R.U64 R19, R8, R0.reuse, R9.reuse ;  /* 0x0000000008137219 */ /* 0x180fe20000001209 */
[----:B------:R-:W0:Y:S01]  /*65e0*/  LDC.64 R26, c[0x0][0x640] ;  /* 0x00019000ff1a7b82 */ /* 0x000e220000000a00 */
[----:B------:R-:W-:Y:S01]  /*65f0*/  SHF.R.U32.HI R0, RZ, R0, R9 ;  /* 0x00000000ff007219 */ /* 0x000fe20000011609 */
[----:B------:R-:W-:Y:S01]  /*6600*/  ULDC UR4, c[0x0][0x150] ;  /* 0x0000540000047ab9 */ /* 0x000fe20000000800 */
[----:B------:R-:W-:Y:S02]  /*6610*/  IADD3 R3, P0, RZ, -R19, RZ ;  /* 0x80000013ff037210 */ /* 0x000fe40007f1e0ff */
[----:B---34-:R-:W-:-:S03]  /*6620*/  I2FP.F32.U32 R7, R12 ;  /* 0x0000000c00077245 */ /* 0x018fc60000201000 */
[----:B------:R-:W1:Y:S01]  /*6630*/  LDC R6, c[0x0][0x618] ;  /* 0x00018600ff067b82 */ /* 0x000e620000000800 */
[----:B------:R-:W-:Y:S02]  /*6640*/  IMAD.X R5, RZ, RZ, ~R0, P0 ;  /* 0x000000ffff057224 */ /* 0x000fe400000e0e00 */
[----:B------:R-:W-:Y:S01]  /*6650*/  FMUL R7, R7, UR4 ;  /* 0x0000000407077c20 */ /* 0x000fe20008400000 */
[----:B------:R-:W-:Y:S01]  /*6660*/  ULDC UR4, c[0x0][0x154] ;  /* 0x0000550000047ab9 */ /* 0x000fe20000000800 */
[-C--:B------:R-:W-:Y:S02]  /*6670*/  IMAD R0, R5, R14.reuse, RZ ;  /* 0x0000000e05007224 */ /* 0x080fe400078e02ff */
[C---:B------:R-:W-:Y:S01]  /*6680*/  IMAD.WIDE.U32 R4, R3.reuse, R14, R16 ;  /* 0x0000000e03047225 */ /* 0x040fe200078e0010 */
[----:B------:R-:W2:Y:S01]  /*6690*/  LDC R11, c[0x0][0x608] ;  /* 0x00018200ff0b7b82 */ /* 0x000ea20000000800 */
[----:B------:R-:W3:Y:S02]  /*66a0*/  F2I.U32.TRUNC.NTZ R7, R7 ;  /* 0x0000000700077305 */ /* 0x000ee4000020f000 */
[----:B------:R-:W-:-:S04]  /*66b0*/  IMAD R3, R3, R15, R0 ;  /* 0x0000000f03037224 */ /* 0x000fc800078e0200 */
[----:B------:R-:W-:Y:S01]  /*66c0*/  IMAD.IADD R3, R5, 0x1, R3 ;  /* 0x0000000105037824 */ /* 0x000fe200078e0203 */
[----:B------:R-:W4:Y:S01]  /*66d0*/  LDC R8, c[0x0][0x658] ;  /* 0x00019600ff087b82 */ /* 0x000f220000000800 */
[----:B------:R-:W-:Y:S02]  /*66e0*/  I2FP.F32.U32 R5, R18 ;  /* 0x0000001200057245 */ /* 0x000fe40000201000 */
[----:B0-----:R-:W-:-:S04]  /*66f0*/  ISETP.NE.U32.AND P0, PT, R26, RZ, PT ;  /* 0x000000ff1a00720c */ /* 0x001fc80003f05070 */
[----:B------:R-:W-:Y:S01]  /*6700*/  ISETP.NE.AND.EX P0, PT, R27, RZ, PT, P0 ;  /* 0x000000ff1b00720c */ /* 0x000fe20003f05300 */
[----:B------:R-:W0:Y:S01]  /*6710*/  LDC R9, c[0x0][0x144] ;  /* 0x00005100ff097b82 */ /* 0x000e220000000800 */
[-C--:B-1----:R-:W-:Y:S01]  /*6720*/  SHF.R.U32.HI R0, RZ, R6.reuse, R3 ;  /* 0x00000006ff007219 */ /* 0x082fe20000011603 */
[----:B---3--:R-:W-:Y:S01]  /*6730*/  IMAD.MOV R7, RZ, RZ, -R7 ;  /* 0x000000ffff077224 */ /* 0x008fe200078e0a07 */
[----:B------:R-:W-:Y:S01]  /*6740*/  SHF.R.U64 R13, R4, R6, R3 ;  /* 0x00000006040d7219 */ /* 0x000fe20000001203 */
[----:B------:R-:W-:-:S04]  /*6750*/  FMUL R6, R5, UR4 ;  /* 0x0000000405067c20 */ /* 0x000fc80008400000 */
[----:B------:R-:W1:Y:S01]  /*6760*/  LDC R21, c[0x0][0x148] ;  /* 0x00005200ff157b82 */ /* 0x000e620000000800 */
[-CC-:B--2---:R-:W-:Y:S02]  /*6770*/  SHF.R.U64 R10, R13, R11.reuse, R0.reuse ;  /* 0x0000000b0d0a7219 */ /* 0x184fe40000001200 */
[----:B------:R-:W-:Y:S02]  /*6780*/  SHF.R.U32.HI R3, RZ, R11, R0 ;  /* 0x0000000bff037219 */ /* 0x000fe40000011600 */
[----:B------:R2:W3:Y:S03]  /*6790*/  F2I.U32.TRUNC.NTZ R0, R6 ;  /* 0x0000000600007305 */ /* 0x0004e6000020f000 */
[----:B------:R-:W1:Y:S01]  /*67a0*/  LDC R14, c[0x0][0x648] ;  /* 0x00019200ff0e7b82 */ /* 0x000e620000000800 */
[-CC-:B----4-:R-:W-:Y:S02]  /*67b0*/  SHF.R.U64 R15, R10, R8.reuse, R3.reuse ;  /* 0x000000080a0f7219 */ /* 0x190fe40000001203 */
[----:B------:R-:W-:-:S03]  /*67c0*/  SHF.R.U32.HI R5, RZ, R8, R3 ;  /* 0x00000008ff057219 */ /* 0x000fc60000011603 */
[----:B------:R-:W-:Y:S02]  /*67d0*/  IMAD.MOV.U32 R4, RZ, RZ, R15 ;  /* 0x000000ffff047224 */ /* 0x000fe400078e000f */
[----:B------:R-:W4:Y:S01]  /*67e0*/  LDC R20, c[0x0][0x638] ;  /* 0x00018e00ff147b82 */ /* 0x000f220000000800 */
[----:B0-----:R-:W-:-:S07]  /*67f0*/  IMAD R25, R9, R7, R12 ;  /* 0x0000000709197224 */ /* 0x001fce00078e020c */
[----:B------:R-:W0:Y:S08]  /*6800*/  LDC R24, c[0x0][0x610] ;  /* 0x00018400ff187b82 */ /* 0x000e300000000800 */
[----:B------:R-:W0:Y:S01]  /*6810*/  LDC R28, c[0x0][0x600] ;  /* 0x00018000ff1c7b82 */ /* 0x000e220000000800 */
[----:B--23--:R-:W-:Y:S05]  /*6820*/  @!P0 BRA `(.L_x_166) ;  /* 0x0000000000288947 */ /* 0x00cfea0003800000 */
        /* <DEDUP_REMOVED lines=10> */
.L_x_166:
[----:B------:R-:W-:Y:S02]  /*68d0*/  ISETP.NE.AND P0, PT, R2, 0x1, PT ;  /* 0x000000010200780c */ /* 0x000fe40003f05270 */
[----:B-1----:R-:W-:Y:S01]  /*68e0*/  SHF.R.U64 R3, R4, R14, R5 ;  /* 0x0000000e04037219 */ /* 0x002fe20000001205 */
[----:B------:R-:W-:Y:S01]  /*68f0*/  IMAD.MOV R5, RZ, RZ, -R0 ;  /* 0x000000ffff057224 */ /* 0x000fe200078e0a00 */
[----:B------:R-:W-:-:S03]  /*6900*/  LOP3.LUT R0, R10, R101, RZ, 0xc0, !PT ;  /* 0x000000650a007212 */ /* 0x000fc600078ec0ff */
[----:B------:R-:W-:Y:S02]  /*6910*/  IMAD.MOV R4, RZ, RZ, -R3 ;  /* 0x000000ffff047224 */ /* 0x000fe400078e0a03 */
[----:B------:R-:W-:Y:S01]  /*6920*/  IMAD R22, R97, R3, R0 ;  /* 0x0000000361167224 */ /* 0x000fe200078e0200 */
[----:B------:R-:W-:Y:S01]  /*6930*/  LOP3.LUT R3, R13, R100, RZ, 0xc0, !PT ;  /* 0x000000640d037212 */ /* 0x000fe200078ec0ff */
[----:B----4-:R-:W-:Y:S02]  /*6940*/  IMAD R0, R4, R20, R15 ;  /* 0x0000001404007224 */ /* 0x010fe400078e020f */
[----:B------:R-:W-:Y:S02]  /*6950*/  @P0 IMAD R25, R21, R5, R18 ;  /* 0x0000000515190224 */ /* 0x000fe400078e0212 */
[----:B0-----:R-:W-:Y:S02]  /*6960*/  IMAD R3, R0, R28, R3 ;  /* 0x0000001c00037224 */ /* 0x001fe400078e0203 */
[----:B------:R-:W-:-:S02]  /*6970*/  IMAD R22, R22, R24, R25 ;  /* 0x0000001816167224 */ /* 0x000fc400078e0219 */
[----:B------:R-:W-:-:S03]  /*6980*/  IMAD.MOV.U32 R4, RZ, RZ, 0x1 ;  /* 0x00000001ff047424 */ /* 0x000fc600078e00ff */
[----:B------:R-:W-:Y:S02]  /*6990*/  SEL R18, R3, R22, !P0 ;  /* 0x0000001603127207 */ /* 0x000fe40004000000 */
[----:B------:R-:W-:Y:S02]  /*69a0*/  PRMT R0, R4, 0x7610, R0 ;  /* 0x0000761004007816 */ /* 0x000fe40000000000 */
[----:B------:R-:W-:-:S07]  /*69b0*/  SEL R22, R22, R3, !P0 ;  /* 0x0000000316167207 */ /* 0x000fce0004000000 */
.L_x_164:
[----:B------:R-:W-:Y:S01]  /*69c0*/  LOP3.LUT P0, RZ, R0, 0xff, RZ, 0xc0, !PT ;  /* 0x000000ff00ff7812 */ /* 0x000fe2000780c0ff */
[----:B------:R-:W-:Y:S01]  /*69d0*/  UIMAD.WIDE.U32 UR4, UR38, 0x38e38e39, URZ ;  /* 0x38e38e39260478a5 */ /* 0x000fe2000f8e003f */
[----:B------:R-:W-:-:S03]  /*69e0*/  LOP3.LUT R105, R105, 0x1, RZ, 0x3c, !PT ;  /* 0x0000000169697812 */ /* 0x000fc600078e3cff */
[----:B------:R-:W-:-:S04]  /*69f0*/  USHF.R.U32.HI UR4, URZ, 0x1, UR5 ;  /* 0x000000013f047899 */ /* 0x000fc80008011605 */
[----:B------:R-:W-:-:S04]  /*6a00*/  UIMAD UR38, UR4, -0x9, UR38 ;  /* 0xfffffff7042678a4 */ /* 0x000fc8000f8e0226 */
[----:B------:R-:W-:Y:S08]  /*6a10*/  @P0 BRA `(.L_x_167) ;  /* 0xffffffac00700947 */ /* 0x000ff0000383ffff */
[----:B------:R-:W-:Y:S05]  /*6a20*/  EXIT ;  /* 0x000000000000794d */ /* 0x000fea0003800000 */
.L_x_18:
[----:B------:R-:W-:-:S08]  /*6a30*/  ISETP.NE.AND P0, PT, R14, RZ, PT ;  /* 0x000000ff0e00720c */ /* 0x000fd00003f05270 */
[----:B0-----:R-:W0:-:S00]  /*6a40*/  USETMAXREG.DEALLOC.CTAPOOL 0x28 ;  /* 0x00000028000079c8 */ /* 0x001e0000080e0500 */
[----:B------:R-:W-:Y:S05]  /*6a50*/  @P0 EXIT ;  /* 0x000000000000094d */ /* 0x000fea0003800000 */
[----:B0-----:R-:W-:Y:S01]  /*6a60*/  LOP3.LUT P0, RZ, R3, 0xff, RZ, 0xc0, !PT ;  /* 0x000000ff03ff7812 */ /* 0x001fe2000780c0ff */
[----:B------:R-:W-:Y:S02]  /*6a70*/  IMAD.MOV.U32 R3, RZ, RZ, 0x1 ;  /* 0x00000001ff037424 */ /* 0x000fe400078e00ff */
[----:B------:R-:W-:-:S10]  /*6a80*/  IMAD.MOV.U32 R8, RZ, RZ, RZ ;  /* 0x000000ffff087224 */ /* 0x000fd400078e00ff */
[----:B------:R-:W-:Y:S05]  /*6a90*/  @!P0 BRA `(.L_x_168) ;  /* 0x0000000c00288947 */ /* 0x000fea0003800000 */
[----:B------:R-:W0:Y:S01]  /*6aa0*/  S2UR UR8, SR_CgaCtaId ;  /* 0x00000000000879c3 */ /* 0x000e220000008800 */
[----:B------:R-:W-:Y:S01]  /*6ab0*/  LOP3.LUT P0, RZ, R4, 0x1f, RZ, 0xc0, !PT ;  /* 0x0000001f04ff7812 */ /* 0x000fe2000780c0ff */
[----:B------:R-:W-:Y:S01]  /*6ac0*/  ULDC UR5, c[0x0][0x658] ;  /* 0x0001960000057ab9 */ /* 0x000fe20000000800 */
[----:B------:R-:W-:Y:S01]  /*6ad0*/  UMOV UR6, 0xffffffff ;  /* 0xffffffff00067882 */ /* 0x000fe20000000000 */
[----:B------:R-:W-:Y:S01]  /*6ae0*/  BSSY B0, `(.L_x_168) ;  /* 0x00000c5000007945 */ /* 0x000fe20003800000 */
[----:B------:R-:W-:Y:S01]  /*6af0*/  USHF.L.U32 UR6, UR6, UR5, URZ ;  /* 0x0000000506067299 */ /* 0x000fe2000800063f */
[C---:B------:R-:W-:Y:S01]  /*6b00*/  ISETP.NE.AND P2, PT, R5.reuse, RZ, PT ;  /* 0x000000ff0500720c */ /* 0x040fe20003f45270 */
[----:B------:R-:W-:Y:S01]  /*6b10*/  IMAD.MOV.U32 R10, RZ, RZ, 0x1 ;  /* 0x00000001ff0a7424 */ /* 0x000fe200078e00ff */
[----:B------:R-:W-:Y:S01]  /*6b20*/  ISETP.NE.OR P0, PT, R5, RZ, !P0 ;  /* 0x000000ff0500720c */ /* 0x000fe20004705670 */
[----:B------:R-:W-:Y:S01]  /*6b30*/  IMAD.MOV.U32 R3, RZ, RZ, 0x1 ;  /* 0x00000001ff037424 */ /* 0x000fe200078e00ff */
[----:B------:R-:W-:Y:S01]  /*6b40*/  LOP3.LUT R9, R23, 0x2, RZ, 0xfc, !PT ;  /* 0x0000000217097812 */ /* 0x000fe200078efcff */
[----:B------:R-:W-:Y:S01]  /*6b50*/  IMAD.MOV.U32 R8, RZ, RZ, RZ ;  /* 0x000000ffff087224 */ /* 0x000fe200078e00ff */
[----:B------:R-:W-:Y:S01]  /*6b60*/  ULDC UR4, c[0x0][0x600] ;  /* 0x0001800000047ab9 */ /* 0x000fe20000000800 */
[----:B------:R-:W-:Y:S01]  /*6b70*/  UMOV UR7, 0x1 ;  /* 0x0000000100077882 */ /* 0x000fe20000000000 */
[----:B------:R-:W-:-:S02]  /*6b80*/  UIADD3 UR22, UR40, 0x1, URZ ;  /* 0x0000000128167890 */ /* 0x000fc4000fffe03f */
[----:B------:R-:W-:Y:S02]  /*6b90*/  UIADD3 UR15, UR4, -0x1, URZ ;  /* 0xffffffff040f7890 */ /* 0x000fe4000fffe03f */
[----:B------:R-:W-:Y:S02]  /*6ba0*/  USHF.L.U32 UR17, UR7, UR5, URZ ;  /* 0x0000000507117299 */ /* 0x000fe4000800063f */
[----:B------:R-:W-:Y:S01]  /*6bb0*/  ULOP3.LUT UR16, URZ, UR6, URZ, 0x33, !UPT ;  /* 0x000000063f107292 */ /* 0x000fe2000f8e333f */
[----:B------:R-:W-:Y:S01]  /*6bc0*/  ULDC.64 UR20, c[0x0][0x198] ;  /* 0x0000660000147ab9 */ /* 0x000fe20000000a00 */
[----:B0-----:R-:W-:-:S10]  /*6bd0*/  IMAD.U32 R11, RZ, RZ, UR8 ;  /* 0x00000008ff0b7e24 */ /* 0x001fd4000f8e00ff */
.L_x_180:
[----:B------:R-:W-:-:S03]  /*6be0*/  UMOV UR4, 0xffffffff ;  /* 0xffffffff00047882 */ /* 0x000fc60000000000 */
[----:B------:R-:W-:Y:S05]  /*6bf0*/  BRA.DIV UR4, `(.L_x_169) ;  /* 0x0000001204a07947 */ /* 0x000fea000b800000 */
[----:B------:R-:W-:-:S13]  /*6c00*/  ELECT P6, URZ, PT ;  /* 0x00000000003f782f */ /* 0x000fda00038c0000 */
.L_x_198:
[----:B------:R-:W0:Y:S01]  /*6c10*/  LDC R4, c[0x0][0x28c] ;  /* 0x0000a300ff047b82 */ /* 0x000e220000000800 */
[----:B------:R-:W-:Y:S01]  /*6c20*/  BSSY B1, `(.L_x_170) ;  /* 0x000003c000017945 */ /* 0x000fe20003800000 */
[----:B0-----:R-:W-:-:S13]  /*6c30*/  ISETP.LT.OR P6, PT, R4, 0x1, !P6 ;  /* 0x000000010400780c */ /* 0x001fda00077c1670 */
[----:B------:R-:W-:Y:S05]  /*6c40*/  @P6 BRA `(.L_x_171) ;  /* 0x0000000000e46947 */ /* 0x000fea0003800000 */
[----:B------:R-:W-:Y:S02]  /*6c50*/  IMAD R11, R22, 0x2, R11 ;  /* 0x00000002160b7824 */ /* 0x000fe400078e020b */
[----:B------:R-:W-:Y:S02]  /*6c60*/  IMAD.SHL.U32 R18, R18, 0x80, RZ ;  /* 0x0000008012127824 */ /* 0x000fe400078e00ff */
[----:B------:R-:W-:Y:S02]  /*6c70*/  IMAD.MOV.U32 R15, RZ, RZ, RZ ;  /* 0x000000ffff0f7224 */ /* 0x000fe400078e00ff */
[----:B------:R-:W-:Y:S02]  /*6c80*/  IMAD.U32 R20, RZ, RZ, UR22 ;  /* 0x00000016ff147e24 */ /* 0x000fe4000f8e00ff */
[----:B------:R-:W-:Y:S02]  /*6c90*/  IMAD.MOV.U32 R4, RZ, RZ, R3 ;  /* 0x000000ffff047224 */ /* 0x000fe400078e0003 */
[----:B------:R-:W-:-:S02]  /*6ca0*/  IMAD.MOV.U32 R6, RZ, RZ, R8 ;  /* 0x000000ffff067224 */ /* 0x000fc400078e0008 */
[----:B------:R-:W-:-:S07]  /*6cb0*/  IMAD.SHL.U32 R12, R11, 0x20, RZ ;  /* 0x000000200b0c7824 */ /* 0x000fce00078e00ff */
.L_x_175:
[----:B------:R-:W0:Y:S01]  /*6cc0*/  S2UR UR4, SR_CgaCtaId ;  /* 0x00000000000479c3 */ /* 0x000e220000008800 */
[----:B------:R-:W-:Y:S02]  /*6cd0*/  MOV R14, 0x400 ;  /* 0x00000400000e7802 */ /* 0x000fe40000000f00 */
[----:B------:R-:W-:-:S05]  /*6ce0*/  SHF.L.U32 R5, R4, 0x1f, RZ ;  /* 0x0000001f04057819 */ /* 0x000fca00000006ff */
[----:B------:R-:W1:Y:S01]  /*6cf0*/  @!P2 LDC R7, c[0x0][0x500] ;  /* 0x00014000ff07ab82 */ /* 0x000e620000000800 */
[----:B0-----:R-:W-:-:S05]  /*6d00*/  IMAD.U32 R11, RZ, RZ, UR4 ;  /* 0x00000004ff0b7e24 */ /* 0x001fca000f8e00ff */
[----:B------:R-:W-:-:S05]  /*6d10*/  LEA R13, R11, R14, 0x18 ;  /* 0x0000000e0b0d7211 */ /* 0x000fca00078ec0ff */
[----:B------:R-:W-:-:S04]  /*6d20*/  IMAD R14, R6, 0x8, R13 ;  /* 0x00000008060e7824 */ /* 0x000fc800078e020d */
[----:B------:R-:W0:Y:S02]  /*6d30*/  SYNCS.PHASECHK.TRANS64.TRYWAIT P1, [R14+URZ+0x48], R5 ;  /* 0x000048050e0075a7 */ /* 0x000e24000802017f */
[----:B01----:R-:W-:Y:S05]  /*6d40*/  @!P1 BRA `(.L_x_172) ;  /* 0x00000010006c9947 */ /* 0x003fea0003800000 */
.L_x_199:
[----:B0-----:R-:W-:Y:S01]  /*6d50*/  PRMT R5, R9, 0x9910, RZ ;  /* 0x0000991009057816 */ /* 0x001fe200000000ff */
[----:B------:R0:W-:Y:S03]  /*6d60*/  @!P2 SYNCS.ARRIVE.TRANS64 RZ, [R14+URZ], R7 ;  /* 0x000000070effa9a7 */ /* 0x0001e6000800003f */
[----:B------:R-:W-:-:S13]  /*6d70*/  ISETP.NE.AND P1, PT, R5, 0x2, PT ;  /* 0x000000020500780c */ /* 0x000fda0003f25270 */
[----:B0-----:R-:W-:Y:S05]  /*6d80*/  @P1 BRA `(.L_x_173) ;  /* 0x0000000000041947 */ /* 0x001fea0003800000 */
[----:B------:R-:W-:Y:S01]  /*6d90*/  BPT.TRAP 0x1 ;  /* 0x000000040000795c */ /* 0x000fe20000300000 */
.L_x_173:
[----:B------:R-:W-:Y:S05]  /*6da0*/  @P0 BRA `(.L_x_174) ;  /* 0x0000000000040947 */ /* 0x000fea0003800000 */
[----:B------:R-:W-:Y:S01]  /*6db0*/  BPT.TRAP 0x1 ;  /* 0x000000040000795c */ /* 0x000fe20000300000 */
.L_x_174:
[----:B------:R-:W-:Y:S01]  /*6dc0*/  IMAD R5, R6, 0x2, R11 ;  /* 0x0000000206057824 */ /* 0x000fe200078e020b */
[----:B------:R-:W-:Y:S01]  /*6dd0*/  R2UR UR9, R14 ;  /* 0x000000000e0972ca */ /* 0x000fe200000e0000 */
[----:B------:R-:W-:Y:S01]  /*6de0*/  VIADD R20, R20, 0xffffffff ;  /* 0xffffffff14147836 */ /* 0x000fe20000000000 */
[----:B------:R-:W-:Y:S01]  /*6df0*/  UIADD3 UR4, UP0, UR20, 0xf0, URZ ;  /* 0x000000f014047890 */ /* 0x000fe2000ff1e03f */
[----:B------:R-:W-:Y:S01]  /*6e00*/  IMAD.SHL.U32 R5, R5, 0x800, RZ ;  /* 0x0000080005057824 */ /* 0x000fe200078e00ff */
[----:B------:R-:W-:Y:S01]  /*6e10*/  R2UR UR11, R12 ;  /* 0x000000000c0b72ca */ /* 0x000fe200000e0000 */
[----:B------:R-:W-:Y:S01]  /*6e20*/  UIADD3 UR24, UP1, UR20, 0x1f0, URZ ;  /* 0x000001f014187890 */ /* 0x000fe2000ff3e03f */
[----:B------:R-:W-:Y:S01]  /*6e30*/  R2UR UR10, R15 ;  /* 0x000000000f0a72ca */ /* 0x000fe200000e0000 */
[--C-:B------:R-:W-:Y:S01]  /*6e40*/  IMAD R5, R5, 0x2, R13.reuse ;  /* 0x0000000205057824 */ /* 0x100fe200078e020d */
[----:B------:R-:W-:Y:S01]  /*6e50*/  R2UR UR12, R19 ;  /* 0x00000000130c72ca */ /* 0x000fe200000e0000 */
[----:B------:R-:W-:Y:S01]  /*6e60*/  IMAD R13, R6, 0x4000, R13 ;  /* 0x00004000060d7824 */ /* 0x000fe200078e020d */
[----:B------:R-:W-:Y:S01]  /*6e70*/  R2UR UR18, R18 ;  /* 0x00000000121272ca */ /* 0x000fe200000e0000 */
[----:B------:R-:W-:Y:S01]  /*6e80*/  VIADD R6, R6, 0x1 ;  /* 0x0000000106067836 */ /* 0x000fe20000000000 */
[----:B------:R-:W-:Y:S01]  /*6e90*/  R2UR UR5, R5 ;  /* 0x00000000050572ca */ /* 0x000fe200000e0000 */
[----:B------:R-:W-:Y:S01]  /*6ea0*/  UIADD3.X UR25, URZ, UR21, URZ, UP1, !UPT ;  /* 0x000000153f197290 */ /* 0x000fe20008ffe43f */
[----:B------:R-:W-:Y:S01]  /*6eb0*/  R2UR UR8, R13 ;  /* 0x000000000d0872ca */ /* 0x000fe200000e0000 */
[----:B------:R-:W-:Y:S01]  /*6ec0*/  UMOV UR19, 0x30000 ;  /* 0x0003000000137882 */ /* 0x000fe20000000000 */
[----:B------:R-:W-:Y:S01]  /*6ed0*/  ISETP.GT.AND P3, PT, R20, 0x1, PT ;  /* 0x000000011400780c */ /* 0x000fe20003f64270 */
[----:B------:R-:W-:Y:S01]  /*6ee0*/  UMOV UR6, 0x0 ;  /* 0x0000000000067882 */ /* 0x000fe20000000000 */
[----:B------:R-:W-:Y:S01]  /*6ef0*/  UMOV UR7, 0x10000000 ;  /* 0x1000000000077882 */ /* 0x000fe20000000000 */
[----:B------:R-:W-:Y:S01]  /*6f00*/  ISETP.NE.AND P1, PT, R6, 0x9, PT ;  /* 0x000000090600780c */ /* 0x000fe20003f25270 */
[----:B------:R-:W-:-:S03]  /*6f10*/  VIADD R15, R15, 0x40 ;  /* 0x000000400f0f7836 */ /* 0x000fc60000000000 */
[----:B------:R-:W-:Y:S02]  /*6f20*/  SEL R5, RZ, 0x1, P1 ;  /* 0x00000001ff057807 */ /* 0x000fe40000800000 */
[----:B------:R-:W-:Y:S01]  /*6f30*/  UIADD3 UR13, UR5, 0x180, URZ ;  /* 0x00000180050d7890 */ /* 0x000fe2000fffe03f */
[----:B------:R-:W-:Y:S01]  /*6f40*/  SEL R6, R6, RZ, P1 ;  /* 0x000000ff06067207 */ /* 0x000fe20000800000 */
[----:B------:R-:W-:Y:S01]  /*6f50*/  UIADD3.X UR5, URZ, UR21, URZ, UP0, !UPT ;  /* 0x000000153f057290 */ /* 0x000fe200087fe43f */
[----:B------:R-:W-:Y:S01]  /*6f60*/  LOP3.LUT R4, R4, R5, RZ, 0x3c, !PT ;  /* 0x0000000504047212 */ /* 0x000fe200078e3cff */
[----:B------:R-:W-:-:S03]  /*6f70*/  UIADD3 UR14, UR8, 0x12180, URZ ;  /* 0x00012180080e7890 */ /* 0x000fc6000fffe03f */
[----:B------:R-:W-:-:S04]  /*6f80*/  UMOV UR8, UR13 ;  /* 0x0000000d00087c82 */ /* 0x000fc80008000000 */
[----:B------:R0:W-:Y:S02]  /*6f90*/  UTMALDG.3D.MULTICAST [UR8], [UR4], UR19, desc[UR6] ;  /* 0x00000608040073b4 */ /* 0x0001e40008011813 */
[----:B0-----:R-:W-:Y:S01]  /*6fa0*/  UMOV UR8, UR14 ;  /* 0x0000000e00087c82 */ /* 0x001fe20008000000 */
[----:B------:R-:W-:Y:S02]  /*6fb0*/  UMOV UR11, UR18 ;  /* 0x00000012000b7c82 */ /* 0x000fe40008000000 */
[----:B------:R0:W-:Y:S02]  /*6fc0*/  UTMALDG.3D [UR8], [UR24], desc[UR6] ;  /* 0x00000608180075b4 */ /* 0x0001e40008011000 */
[----:B0-----:R-:W-:Y:S05]  /*6fd0*/  @P3 BRA `(.L_x_175) ;  /* 0xfffffffc00383947 */ /* 0x001fea000383ffff */
.L_x_171:
[----:B------:R-:W-:Y:S05]  /*6fe0*/  BSYNC B1 ;  /* 0x0000000000017941 */ /* 0x000fea0003800000 */
.L_x_170:
[----:B------:R-:W3:Y:S01]  /*6ff0*/  LDL.64 R24, [R1] ;  /* 0x0000000001187983 */ /* 0x000ee20000100a00 */
[----:B------:R-:W-:Y:S01]  /*7000*/  LOP3.LUT P4, RZ, R10, 0xff, RZ, 0xc0, !PT ;  /* 0x000000ff0aff7812 */ /* 0x000fe2000788c0ff */
[----:B------:R-:W-:Y:S01]  /*7010*/  VIADD R7, R8, UR40 ;  /* 0x0000002808077c36 */ /* 0x000fe20008000000 */
[----:B------:R-:W-:Y:S01]  /*7020*/  ULDC.64 UR4, c[0x0][0x650] ;  /* 0x0001940000047ab9 */ /* 0x000fe20000000a00 */
[----:B------:R-:W-:Y:S01]  /*7030*/  IMAD.U32 R8, RZ, RZ, UR40 ;  /* 0x00000028ff087e24 */ /* 0x000fe2000f8e00ff */
[----:B------:R-:W-:Y:S01]  /*7040*/  UISETP.GE.U32.AND UP0, UPT, UR40, 0x9, UPT ;  /* 0x000000092800788c */ /* 0x000fe2000bf06070 */
[----:B------:R-:W-:Y:S01]  /*7050*/  BSSY B1, `(.L_x_176) ;  /* 0x000006b000017945 */ /* 0x000fe20003800000 */
[----:B------:R-:W-:Y:S01]  /*7060*/  ISETP.GT.U32.AND P1, PT, R7, 0x8, PT ;  /* 0x000000080700780c */ /* 0x000fe20003f24070 */
[----:B------:R-:W-:Y:S01]  /*7070*/  IMAD.MOV.U32 R22, RZ, RZ, -0x1 ;  /* 0xffffffffff167424 */ /* 0x000fe200078e00ff */
[----:B------:R-:W-:Y:S01]  /*7080*/  PRMT R10, RZ, 0x7610, R10 ;  /* 0x00007610ff0a7816 */ /* 0x000fe2000000000a */
[----:B------:R-:W-:Y:S01]  /*7090*/  IMAD.MOV.U32 R18, RZ, RZ, -0x1 ;  /* 0xffffffffff127424 */ /* 0x000fe200078e00ff */
[----:B------:R-:W-:Y:S01]  /*70a0*/  ISETP.LT.U32.AND P1, PT, R8, 0x9, P1 ;  /* 0x000000090800780c */ /* 0x000fe20000f21070 */
[----:B------:R-:W-:Y:S01]  /*70b0*/  IMAD.MOV.U32 R19, RZ, RZ, -0x1 ;  /* 0xffffffffff137424 */ /* 0x000fe200078e00ff */
[----:B------:R-:W-:Y:S01]  /*70c0*/  PLOP3.LUT P3, PT, PT, PT, UP0, 0x80, 0x0 ;  /* 0x000000000000781c */ /* 0x000fe20003f6f008 */
[----:B------:R-:W0:Y:S01]  /*70d0*/  @P4 S2R R11, SR_CgaCtaId ;  /* 0x00000000000b4919 */ /* 0x000e220000008800 */
[----:B------:R-:W-:-:S04]  /*70e0*/  @P4 MOV R4, 0x400 ;  /* 0x0000040000044802 */ /* 0x000fc80000000f00 */
[----:B0-----:R-:W-:Y:S01]  /*70f0*/  @P4 LEA R6, R11, R4, 0x18 ;  /* 0x000000040b064211 */ /* 0x001fe200078ec0ff */
[----:B------:R-:W-:Y:S01]  /*7100*/  IMAD.WIDE.U32 R4, R7, 0x38e38e39, RZ ;  /* 0x38e38e3907047825 */ /* 0x000fe200078e00ff */
[----:B------:R-:W-:Y:S02]  /*7110*/  SEL R4, RZ, 0x1, !P1 ;  /* 0x00000001ff047807 */ /* 0x000fe40004800000 */
[----:B------:R0:W-:Y:S02]  /*7120*/  @P4 SYNCS.ARRIVE.TRANS64.A1T0 RZ, [R6+URZ+0xc8], RZ ;  /* 0x0000c8ff06ff49a7 */ /* 0x0001e4000810003f */
[----:B------:R-:W-:Y:S02]  /*7130*/  LOP3.LUT R3, R3, R4, RZ, 0x3c, !PT ;  /* 0x0000000403037212 */ /* 0x000fe400078e3cff */
[----:B------:R-:W-:Y:S02]  /*7140*/  PRMT R4, RZ, 0x7610, R4 ;  /* 0x00007610ff047816 */ /* 0x000fe40000000004 */
[----:B0-----:R-:W-:-:S04]  /*7150*/  SHF.R.U32.HI R6, RZ, 0x1, R5 ;  /* 0x00000001ff067819 */ /* 0x001fc80000011605 */
[----:B------:R-:W-:Y:S01]  /*7160*/  @P3 LOP3.LUT R3, R3, 0x1, R6, 0x78, !PT ;  /* 0x0000000103033812 */ /* 0x000fe200078e7806 */
[----:B------:R-:W-:Y:S01]  /*7170*/  IMAD R8, R6, -0x9, R7 ;  /* 0xfffffff706087824 */ /* 0x000fe200078e0207 */
[----:B---3--:R-:W-:-:S04]  /*7180*/  IADD3 R16, P4, R16, R24, RZ ;  /* 0x0000001810107210 */ /* 0x008fc80007f9e0ff */
[----:B------:R-:W-:Y:S01]  /*7190*/  ISETP.GE.U32.AND P1, PT, R16, UR4, PT ;  /* 0x0000000410007c0c */ /* 0x000fe2000bf26070 */
[----:B------:R-:W-:-:S05]  /*71a0*/  IMAD.X R17, R17, 0x1, R0, P4 ;  /* 0x0000000111117824 */ /* 0x000fca00020e0600 */
[----:B------:R-:W-:-:S13]  /*71b0*/  ISETP.GE.U32.AND.EX P1, PT, R17, UR5, PT, P1 ;  /* 0x0000000511007c0c */ /* 0x000fda000bf26110 */
[----:B------:R-:W-:Y:S05]  /*71c0*/  @P1 BRA `(.L_x_177) ;  /* 0x00000004004c1947 */ /* 0x000fea0003800000 */
[----:B------:R-:W0:Y:S01]  /*71d0*/  S2R R13, SR_CTAID.X ;  /* 0x00000000000d7919 */ /* 0x000e220000002500 */
[----:B------:R-:W-:Y:S01]  /*71e0*/  ULDC.64 UR4, c[0x0][0x628] ;  /* 0x00018a0000047ab9 */ /* 0x000fe20000000a00 */
[----:B------:R-:W1:Y:S01]  /*71f0*/  LDC R14, c[0x0][0x144] ;  /* 0x00005100ff0e7b82 */ /* 0x000e620000000800 */
[----:B------:R-:W-:Y:S01]  /*7200*/  ISETP.NE.U32.AND P1, PT, RZ, UR4, PT ;  /* 0x00000004ff007c0c */ /* 0x000fe2000bf25070 */
[----:B------:R-:W3:Y:S01]  /*7210*/  S2R R12, SR_CTAID.Y ;  /* 0x00000000000c7919 */ /* 0x000ee20000002600 */
[----:B------:R-:W-:Y:S01]  /*7220*/  ULDC UR7, c[0x0][0x630] ;  /* 0x00018c0000077ab9 */ /* 0x000fe20000000800 */
[----:B------:R-:W-:Y:S01]  /*7230*/  ULDC UR8, c[0x0][0x150] ;  /* 0x0000540000087ab9 */ /* 0x000fe20000000800 */
[----:B------:R-:W-:Y:S01]  /*7240*/  ISETP.NE.AND.EX P1, PT, RZ, UR5, PT, P1 ;  /* 0x00000005ff007c0c */ /* 0x000fe2000bf25310 */
[----:B------:R-:W-:Y:S02]  /*7250*/  IMAD.MOV.U32 R4, RZ, RZ, R16 ;  /* 0x000000ffff047224 */ /* 0x000fe400078e0010 */
[----:B------:R-:W-:Y:S01]  /*7260*/  IMAD.MOV.U32 R5, RZ, RZ, R17 ;  /* 0x000000ffff057224 */ /* 0x000fe200078e0011 */
[----:B0-----:R-:W-:-:S09]  /*7270*/  I2FP.F32.U32 R18, R13 ;  /* 0x0000000d00127245 */ /* 0x001fd20000201000 */
[----:B------:R-:W-:Y:S05]  /*7280*/  @!P1 BRA `(.L_x_178) ;  /* 0x0000000000289947 */ /* 0x000fea0003800000 */
[----:B------:R-:W-:Y:S02]  /*7290*/  ULDC UR6, c[0x0][0x634] ;  /* 0x00018d0000067ab9 */ /* 0x000fe40000000800 */
[----:B------:R-:W-:-:S05]  /*72a0*/  IADD3 R5, P1, R16, UR6, RZ ;  /* 0x0000000610057c10 */ /* 0x000fca000ff3e0ff */
[----:B------:R-:W-:-:S04]  /*72b0*/  IMAD.X R15, RZ, RZ, R17, P1 ;  /* 0x000000ffff0f7224 */ /* 0x000fc800008e0611 */
[----:B------:R-:W-:-:S04]  /*72c0*/  IMAD.WIDE.U32 R6, R15, UR4, RZ ;  /* 0x000000040f067c25 */ /* 0x000fc8000f8e00ff */
[----:B------:R-:W-:-:S04]  /*72d0*/  IMAD.WIDE.U32 R6, P1, R5, UR5, R6 ;  /* 0x0000000505067c25 */ /* 0x000fc8000f820006 */
[----:B------:R-:W-:-:S04]  /*72e0*/  IMAD.WIDE.U32 R4, R5, UR4, RZ ;  /* 0x0000000405047c25 */ /* 0x000fc8000f8e00ff */
[----:B------:R-:W-:Y:S01]  /*72f0*/  IMAD.MOV.U32 R4, RZ, RZ, R7 ;  /* 0x000000ffff047224 */ /* 0x000fe200078e0007 */
[----:B------:R-:W-:Y:S01]  /*7300*/  IADD3 RZ, P3, R5, R6, RZ ;  /* 0x0000000605ff7210 */ /* 0x000fe20007f7e0ff */
[----:B------:R-:W-:-:S04]  /*7310*/  IMAD.X R5, RZ, RZ, RZ, P1 ;  /* 0x000000ffff057224 */ /* 0x000fc800008e06ff */
[----:B------:R-:W-:-:S08]  /*7320*/  IMAD.WIDE.U32.X R4, R15, UR5, R4, P3 ;  /* 0x000000050f047c25 */ /* 0x000fd000098e0404 */
.L_x_178:
[----:B------:R-:W-:Y:S01]  /*7330*/  FMUL R18, R18, UR8 ;  /* 0x0000000812127c20 */ /* 0x000fe20008400000 */
[--C-:B------:R-:W-:Y:S01]  /*7340*/  SHF.R.U64 R19, R4, UR7, R5.reuse ;  /* 0x0000000704137c19 */ /* 0x100fe20008001205 */
[----:B------:R-:W-:Y:S01]  /*7350*/  ULDC.64 UR4, c[0x0][0x620] ;  /* 0x0001880000047ab9 */ /* 0x000fe20000000a00 */
[----:B------:R-:W-:Y:S01]  /*7360*/  SHF.R.U32.HI R4, RZ, UR7, R5 ;  /* 0x00000007ff047c19 */ /* 0x000fe20008011605 */
[----:B------:R-:W-:Y:S01]  /*7370*/  ULDC.64 UR6, c[0x0][0x640] ;  /* 0x0001900000067ab9 */ /* 0x000fe20000000a00 */
[----:B------:R-:W-:Y:S01]  /*7380*/  IADD3 R5, P1, RZ, -R19, RZ ;  /* 0x80000013ff057210 */ /* 0x000fe20007f3e0ff */
[----:B------:R-:W0:Y:S01]  /*7390*/  F2I.U32.TRUNC.NTZ R18, R18 ;  /* 0x0000001200127305 */ /* 0x000e22000020f000 */
[----:B------:R-:W4:Y:S03]  /*73a0*/  LDC R15, c[0x0][0x148] ;  /* 0x00005200ff0f7b82 */ /* 0x000f260000000800 */
[----:B------:R-:W-:Y:S01]  /*73b0*/  IMAD.X R4, RZ, RZ, ~R4, P1 ;  /* 0x000000ffff047224 */ /* 0x000fe200008e0e04 */
[----:B------:R-:W-:-:S03]  /*73c0*/  ISETP.NE.U32.AND P1, PT, RZ, UR6, PT ;  /* 0x00000006ff007c0c */ /* 0x000fc6000bf25070 */
[----:B------:R-:W-:Y:S01]  /*73d0*/  IMAD R4, R4, UR4, RZ ;  /* 0x0000000404047c24 */ /* 0x000fe2000f8e02ff */
[----:B------:R-:W-:-:S03]  /*73e0*/  ISETP.NE.AND.EX P1, PT, RZ, UR7, PT, P1 ;  /* 0x00000007ff007c0c */ /* 0x000fc6000bf25310 */
[C---:B------:R-:W-:Y:S01]  /*73f0*/  IMAD R7, R5.reuse, UR5, R4 ;  /* 0x0000000505077c24 */ /* 0x040fe2000f8e0204 */
[----:B------:R-:W-:Y:S01]  /*7400*/  ULDC UR5, c[0x0][0x154] ;  /* 0x0000550000057ab9 */ /* 0x000fe20000000800 */
[----:B------:R-:W-:Y:S01]  /*7410*/  IMAD.WIDE.U32 R4, R5, UR4, R16 ;  /* 0x0000000405047c25 */ /* 0x000fe2000f8e0010 */
[----:B------:R-:W-:-:S03]  /*7420*/  ULDC UR4, c[0x0][0x618] ;  /* 0x0001860000047ab9 */ /* 0x000fc60000000800 */
[----:B0-----:R-:W-:Y:S02]  /*7430*/  IMAD.MOV R6, RZ, RZ, -R18 ;  /* 0x000000ffff067224 */ /* 0x001fe400078e0a12 */
[----:B------:R-:W-:Y:S02]  /*7440*/  IMAD.IADD R5, R5, 0x1, R7 ;  /* 0x0000000105057824 */ /* 0x000fe400078e0207 */
[----:B-1----:R-:W-:Y:S01]  /*7450*/  IMAD R13, R14, R6, R13 ;  /* 0x000000060e0d7224 */ /* 0x002fe200078e020d */
[----:B---3--:R-:W-:Y:S02]  /*7460*/  I2FP.F32.U32 R6, R12 ;  /* 0x0000000c00067245 */ /* 0x008fe40000201000 */
[--C-:B------:R-:W-:Y:S02]  /*7470*/  SHF.R.U64 R14, R4, UR4, R5.reuse ;  /* 0x00000004040e7c19 */ /* 0x100fe40008001205 */
[----:B------:R-:W-:Y:S01]  /*7480*/  SHF.R.U32.HI R5, RZ, UR4, R5 ;  /* 0x00000004ff057c19 */ /* 0x000fe20008011605 */
[----:B------:R-:W-:Y:S01]  /*7490*/  FMUL R6, R6, UR5 ;  /* 0x0000000506067c20 */ /* 0x000fe20008400000 */
[----:B------:R-:W-:-:S02]  /*74a0*/  ULDC UR4, c[0x0][0x608] ;  /* 0x0001820000047ab9 */ /* 0x000fc40000000800 */
[--C-:B------:R-:W-:Y:S01]  /*74b0*/  SHF.R.U64 R20, R14, UR4, R5.reuse ;  /* 0x000000040e147c19 */ /* 0x100fe20008001205 */
[----:B------:R0:W1:Y:S01]  /*74c0*/  F2I.U32.TRUNC.NTZ R21, R6 ;  /* 0x0000000600157305 */ /* 0x000062000020f000 */
[----:B------:R-:W-:Y:S01]  /*74d0*/  SHF.R.U32.HI R5, RZ, UR4, R5 ;  /* 0x00000004ff057c19 */ /* 0x000fe20008011605 */
[----:B------:R-:W-:-:S03]  /*74e0*/  ULDC UR4, c[0x0][0x658] ;  /* 0x0001960000047ab9 */ /* 0x000fc60000000800 */
[--C-:B------:R-:W-:Y:S02]  /*74f0*/  SHF.R.U64 R18, R20, UR4, R5.reuse ;  /* 0x0000000414127c19 */ /* 0x100fe40008001205 */
[----:B------:R-:W-:-:S03]  /*7500*/  SHF.R.U32.HI R25, RZ, UR4, R5 ;  /* 0x00000004ff197c19 */ /* 0x000fc60008011605 */
[----:B------:R-:W-:Y:S02]  /*7510*/  IMAD.MOV.U32 R4, RZ, RZ, R18 ;  /* 0x000000ffff047224 */ /* 0x000fe400078e0012 */
[----:B------:R-:W-:Y:S01]  /*7520*/  IMAD.MOV.U32 R5, RZ, RZ, R25 ;  /* 0x000000ffff057224 */ /* 0x000fe200078e0019 */
[----:B0-----:R-:W-:Y:S06]  /*7530*/  @!P1 BRA `(.L_x_179) ;  /* 0x0000000000289947 */ /* 0x001fec0003800000 */
        /* <DEDUP_REMOVED lines=10> */
.L_x_179:
[----:B------:R-:W-:Y:S01]  /*75e0*/  ISETP.NE.AND P1, PT, R2, 0x1, PT ;  /* 0x000000010200780c */ /* 0x000fe20003f25270 */
[----:B------:R-:W-:Y:S01]  /*75f0*/  ULDC UR4, c[0x0][0x648] ;  /* 0x0001920000047ab9 */ /* 0x000fe20000000800 */
[----:B------:R-:W-:Y:S01]  /*7600*/  LOP3.LUT R20, R20, UR16, RZ, 0xc0, !PT ;  /* 0x0000001014147c12 */ /* 0x000fe2000f8ec0ff */
[----:B-1----:R-:W-:Y:S01]  /*7610*/  IMAD.MOV R21, RZ, RZ, -R21 ;  /* 0x000000ffff157224 */ /* 0x002fe200078e0a15 */
[----:B------:R-:W-:Y:S01]  /*7620*/  SHF.R.U64 R5, R4, UR4, R5 ;  /* 0x0000000404057c19 */ /* 0x000fe20008001205 */
[----:B------:R-:W-:Y:S01]  /*7630*/  ULDC UR4, c[0x0][0x638] ;  /* 0x00018e0000047ab9 */ /* 0x000fe20000000800 */
[----:B------:R-:W-:Y:S01]  /*7640*/  ULDC UR5, c[0x0][0x610] ;  /* 0x0001840000057ab9 */ /* 0x000fe20000000800 */
[----:B------:R-:W-:Y:S02]  /*7650*/  IMAD.MOV.U32 R4, RZ, RZ, 0x1 ;  /* 0x00000001ff047424 */ /* 0x000fe400078e00ff */
[----:B------:R-:W-:Y:S02]  /*7660*/  IMAD.MOV R7, RZ, RZ, -R5 ;  /* 0x000000ffff077224 */ /* 0x000fe400078e0a05 */
[----:B------:R-:W-:Y:S01]  /*7670*/  IMAD R20, R5, UR17, R20 ;  /* 0x0000001105147c24 */ /* 0x000fe2000f8e0214 */
[----:B------:R-:W-:Y:S01]  /*7680*/  LOP3.LUT R5, R14, UR15, RZ, 0xc0, !PT ;  /* 0x0000000f0e057c12 */ /* 0x000fe2000f8ec0ff */
[----:B----4-:R-:W-:-:S02]  /*7690*/  @P1 IMAD R13, R15, R21, R12 ;  /* 0x000000150f0d1224 */ /* 0x010fc400078e020c */
[----:B------:R-:W-:Y:S01]  /*76a0*/  IMAD R18, R7, UR4, R18 ;  /* 0x0000000407127c24 */ /* 0x000fe2000f8e0212 */
[----:B------:R-:W-:Y:S01]  /*76b0*/  ULDC UR4, c[0x0][0x600] ;  /* 0x0001800000047ab9 */ /* 0x000fe20000000800 */
[----:B------:R-:W-:Y:S02]  /*76c0*/  IMAD R13, R20, UR5, R13 ;  /* 0x00000005140d7c24 */ /* 0x000fe4000f8e020d */
[----:B------:R-:W-:-:S05]  /*76d0*/  IMAD R22, R18, UR4, R5 ;  /* 0x0000000412167c24 */ /* 0x000fca000f8e0205 */
[----:B------:R-:W-:Y:S02]  /*76e0*/  SEL R18, R22, R13, !P1 ;  /* 0x0000000d16127207 */ /* 0x000fe40004800000 */
[----:B------:R-:W-:-:S07]  /*76f0*/  SEL R22, R13, R22, !P1 ;  /* 0x000000160d167207 */ /* 0x000fce0004800000 */
.L_x_177:
[----:B------:R-:W-:Y:S05]  /*7700*/  BSYNC B1 ;  /* 0x0000000000017941 */ /* 0x000fea0003800000 */
.L_x_176:
[----:B------:R-:W-:-:S13]  /*7710*/  LOP3.LUT P1, RZ, R4, 0xff, RZ, 0xc0, !PT ;  /* 0x000000ff04ff7812 */ /* 0x000fda000782c0ff */
[----:B------:R-:W-:Y:S05]  /*7720*/  @P1 BRA `(.L_x_180) ;  /* 0xfffffff4002c1947 */ /* 0x000fea000383ffff */
[----:B------:R-:W-:Y:S05]  /*7730*/  BSYNC B0 ;  /* 0x0000000000007941 */ /* 0x000fea0003800000 */
.L_x_168:
[----:B------:R-:W-:-:S03]  /*7740*/  UMOV UR4, 0xffffffff ;  /* 0xffffffff00047882 */ /* 0x000fc60000000000 */
[----:B------:R-:W-:Y:S05]  /*7750*/  BRA.DIV UR4, `(.L_x_181) ;  /* 0x0000000604fc7947 */ /* 0x000fea000b800000 */
[----:B------:R-:W-:-:S13]  /*7760*/  ELECT P6, URZ, PT ;  /* 0x00000000003f782f */ /* 0x000fda00038c0000 */
.L_x_202:
[----:B------:R-:W-:Y:S04]  /*7770*/  BSSY B0, `(.L_x_182) ;  /* 0x0000058000007945 */ /* 0x000fe80003800000 */
[----:B------:R-:W-:Y:S05]  /*7780*/  @!P6 BRA `(.L_x_183) ;  /* 0x000000040058e947 */ /* 0x000fea0003800000 */
[----:B------:R-:W-:-:S04]  /*7790*/  LOP3.LUT R23, R23, 0x2, RZ, 0xfc, !PT ;  /* 0x0000000217177812 */ /* 0x000fc800078efcff */
[----:B------:R-:W-:-:S13]  /*77a0*/  ISETP.NE.AND P0, PT, R23, 0x3, PT ;  /* 0x000000031700780c */ /* 0x000fda0003f05270 */
[----:B------:R-:W-:Y:S05]  /*77b0*/  @!P0 BRA `(.L_x_184) ;  /* 0x0000000000048947 */ /* 0x000fea0003800000 */
[----:B------:R-:W-:Y:S01]  /*77c0*/  BPT.TRAP 0x1 ;  /* 0x000000040000795c */ /* 0x000fe20000300000 */
.L_x_184:
[----:B------:R-:W0:Y:S01]  /*77d0*/  S2R R5, SR_CgaCtaId ;  /* 0x0000000000057919 */ /* 0x000e220000008800 */
[----:B------:R-:W-:Y:S02]  /*77e0*/  MOV R0, 0x400 ;  /* 0x0000040000007802 */ /* 0x000fe40000000f00 */
[----:B------:R-:W-:Y:S02]  /*77f0*/  SHF.L.U32 R2, R3, 0x1f, RZ ;  /* 0x0000001f03027819 */ /* 0x000fe400000006ff */
[----:B0-----:R-:W-:-:S05]  /*7800*/  LEA R5, R5, R0, 0x18 ;  /* 0x0000000005057211 */ /* 0x001fca00078ec0ff */
[----:B------:R-:W-:-:S04]  /*7810*/  VIADD R5, R5, 0x48 ;  /* 0x0000004805057836 */ /* 0x000fc80000000000 */
[C---:B------:R-:W-:Y:S02]  /*7820*/  IMAD R7, R8.reuse, 0x8, R5 ;  /* 0x0000000808077824 */ /* 0x040fe400078e0205 */
[----:B------:R-:W-:Y:S02]  /*7830*/  VIADD R8, R8, 0x1 ;  /* 0x0000000108087836 */ /* 0x000fe40000000000 */
[----:B------:R-:W0:Y:S03]  /*7840*/  SYNCS.PHASECHK.TRANS64.TRYWAIT P0, [R7+URZ], R2 ;  /* 0x00000002070075a7 */ /* 0x000e26000800017f */
[----:B------:R-:W-:-:S04]  /*7850*/  ISETP.NE.AND P1, PT, R8, 0x9, PT ;  /* 0x000000090800780c */ /* 0x000fc80003f25270 */
[----:B------:R-:W-:Y:S02]  /*7860*/  SEL R0, RZ, 0x1, P1 ;  /* 0x00000001ff007807 */ /* 0x000fe40000800000 */
[----:B------:R-:W-:Y:S02]  /*7870*/  SEL R8, R8, RZ, P1 ;  /* 0x000000ff08087207 */ /* 0x000fe40000800000 */
[----:B------:R-:W-:-:S03]  /*7880*/  LOP3.LUT R9, R3, R0, RZ, 0x3c, !PT ;  /* 0x0000000003097212 */ /* 0x000fc600078e3cff */
[----:B------:R-:W-:Y:S01]  /*7890*/  IMAD R6, R8, 0x8, R5 ;  /* 0x0000000808067824 */ /* 0x000fe200078e0205 */
[----:B------:R-:W-:Y:S01]  /*78a0*/  SHF.L.U32 R3, R9, 0x1f, RZ ;  /* 0x0000001f09037819 */ /* 0x000fe200000006ff */
[----:B0-----:R-:W-:Y:S06]  /*78b0*/  @!P0 BRA `(.L_x_185) ;  /* 0x0000000400c48947 */ /* 0x001fec0003800000 */
.L_x_203:
[----:B------:R-:W1:Y:S01]  /*78c0*/  SYNCS.PHASECHK.TRANS64.TRYWAIT P0, [R6+URZ], R3 ;  /* 0x00000003060075a7 */ /* 0x000e62000800017f */
[----:B------:R-:W-:-:S05]  /*78d0*/  VIADD R0, R8, 0x1 ;  /* 0x0000000108007836 */ /* 0x000fca0000000000 */
[----:B------:R-:W-:-:S04]  /*78e0*/  ISETP.NE.AND P1, PT, R0, 0x9, PT ;  /* 0x000000090000780c */ /* 0x000fc80003f25270 */
[----:B0-----:R-:W-:Y:S02]  /*78f0*/  SEL R2, RZ, 0x1, P1 ;  /* 0x00000001ff027807 */ /* 0x001fe40000800000 */
[----:B------:R-:W-:Y:S02]  /*7900*/  SEL R0, R0, RZ, P1 ;  /* 0x000000ff00007207 */ /* 0x000fe40000800000 */
[----:B------:R-:W-:-:S03]  /*7910*/  LOP3.LUT R9, R9, R2, RZ, 0x3c, !PT ;  /* 0x0000000209097212 */ /* 0x000fc600078e3cff */
[----:B------:R-:W-:Y:S01]  /*7920*/  IMAD R7, R0, 0x8, R5 ;  /* 0x0000000800077824 */ /* 0x000fe200078e0205 */
[----:B------:R-:W-:Y:S01]  /*7930*/  SHF.L.U32 R4, R9, 0x1f, RZ ;  /* 0x0000001f09047819 */ /* 0x000fe200000006ff */
[----:B-1----:R-:W-:Y:S06]  /*7940*/  @!P0 BRA `(.L_x_186) ;  /* 0x0000000400b48947 */ /* 0x002fec0003800000 */
.L_x_204:
[----:B------:R-:W1:Y:S01]  /*7950*/  SYNCS.PHASECHK.TRANS64.TRYWAIT P0, [R7+URZ], R4 ;  /* 0x00000004070075a7 */ /* 0x000e62000800017f */
[----:B------:R-:W-:-:S05]  /*7960*/  VIADD R0, R0, 0x1 ;  /* 0x0000000100007836 */ /* 0x000fca0000000000 */
[----:B------:R-:W-:-:S04]  /*7970*/  ISETP.NE.AND P1, PT, R0, 0x9, PT ;  /* 0x000000090000780c */ /* 0x000fc80003f25270 */
[----:B------:R-:W-:Y:S02]  /*7980*/  SEL R2, RZ, 0x1, P1 ;  /* 0x00000001ff027807 */ /* 0x000fe40000800000 */
[----:B------:R-:W-:Y:S02]  /*7990*/  SEL R0, R0, RZ, P1 ;  /* 0x000000ff00007207 */ /* 0x000fe40000800000 */
[----:B------:R-:W-:-:S03]  /*79a0*/  LOP3.LUT R9, R9, R2, RZ, 0x3c, !PT ;  /* 0x0000000209097212 */ /* 0x000fc600078e3cff */
[----:B0-----:R-:W-:Y:S01]  /*79b0*/  IMAD R6, R0, 0x8, R5 ;  /* 0x0000000800067824 */ /* 0x001fe200078e0205 */
[----:B------:R-:W-:Y:S01]  /*79c0*/  SHF.L.U32 R3, R9, 0x1f, RZ ;  /* 0x0000001f09037819 */ /* 0x000fe200000006ff */
[----:B-1----:R-:W-:Y:S06]  /*79d0*/  @!P0 BRA `(.L_x_187) ;  /* 0x0000000400a48947 */ /* 0x002fec0003800000 */
.L_x_205:
        /* <DEDUP_REMOVED lines=9> */
.L_x_206:
        /* <DEDUP_REMOVED lines=9> */
.L_x_207:
        /* <DEDUP_REMOVED lines=9> */
.L_x_208:
        /* <DEDUP_REMOVED lines=9> */
.L_x_209:
[----:B------:R-:W1:Y:S01]  /*7c20*/  SYNCS.PHASECHK.TRANS64.TRYWAIT P0, [R6+URZ], R3 ;  /* 0x00000003060075a7 */ /* 0x000e62000800017f */
[----:B------:R-:W-:-:S05]  /*7c30*/  VIADD R0, R0, 0x1 ;  /* 0x0000000100007836 */ /* 0x000fca0000000000 */
[----:B------:R-:W-:-:S04]  /*7c40*/  ISETP.NE.AND P1, PT, R0, 0x9, PT ;  /* 0x000000090000780c */ /* 0x000fc80003f25270 */
[----:B------:R-:W-:Y:S02]  /*7c50*/  SEL R2, RZ, 0x1, P1 ;  /* 0x00000001ff027807 */ /* 0x000fe40000800000 */
[----:B------:R-:W-:Y:S02]  /*7c60*/  SEL R0, R0, RZ, P1 ;  /* 0x000000ff00007207 */ /* 0x000fe40000800000 */
[----:B------:R-:W-:Y:S01]  /*7c70*/  LOP3.LUT R2, R9, R2, RZ, 0x3c, !PT ;  /* 0x0000000209027212 */ /* 0x000fe200078e3cff */
[----:B-1----:R-:W-:Y:S06]  /*7c80*/  @!P0 BRA `(.L_x_192) ;  /* 0x00000004005c8947 */ /* 0x002fec0003800000 */
.L_x_210:
[----:B------:R-:W-:Y:S01]  /*7c90*/  IMAD R5, R0, 0x8, R5 ;  /* 0x0000000800057824 */ /* 0x000fe200078e0205 */
[----:B------:R-:W-:-:S07]  /*7ca0*/  SHF.L.U32 R0, R2, 0x1f, RZ ;  /* 0x0000001f02007819 */ /* 0x000fce00000006ff */
.L_x_193:
[----:B---3--:R3:W4:Y:S02]  /*7cb0*/  SYNCS.PHASECHK.TRANS64.TRYWAIT P0, [R5+URZ], R0 ;  /* 0x00000000050075a7 */ /* 0x008724000800017f */
[----:B----4-:R-:W-:Y:S05]  /*7cc0*/  @!P0 NANOSLEEP.SYNCS 0x989680 ;  /* 0x009896800000895d */ /* 0x010fea0003900000 */
[----:B------:R-:W4:Y:S02]  /*7cd0*/  @!P0 SYNCS.PHASECHK.TRANS64 P0, [R5+URZ], R0 ;  /* 0x00000000050085a7 */ /* 0x000f24000800007f */
[----:B----4-:R-:W-:Y:S05]  /*7ce0*/  @!P0 BRA `(.L_x_193) ;  /* 0xfffffffc00f08947 */ /* 0x010fea000383ffff */
.L_x_183:
[----:B------:R-:W-:Y:S05]  /*7cf0*/  BSYNC B0 ;  /* 0x0000000000007941 */ /* 0x000fea0003800000 */
.L_x_182:
[----:B------:R-:W-:Y:S05]  /*7d00*/  EXIT ;  /* 0x000000000000794d */ /* 0x000fea0003800000 */
.L_x_20:
[----:B0-----:R-:W-:-:S04]  /*7d10*/  IMAD.U32 R3, RZ, RZ, UR43 ;  /* 0x0000002bff037e24 */ /* 0x001fc8000f8e00ff */
[----:B------:R0:W1:Y:S03]  /*7d20*/  SYNCS.PHASECHK.TRANS64.TRYWAIT P0, [R3+URZ+-0x8], R0 ;  /* 0xfffff800030075a7 */ /* 0x000066000800017f */
[----:B-1----:R-:W-:Y:S05]  /*7d30*/  @!P0 NANOSLEEP.SYNCS 0x989680 ;  /* 0x009896800000895d */ /* 0x002fea0003900000 */
[----:B------:R-:W1:Y:S02]  /*7d40*/  @!P0 SYNCS.PHASECHK.TRANS64 P0, [R3+URZ+-0x8], R0 ;  /* 0xfffff800030085a7 */ /* 0x000e64000800007f */
[----:B-1----:R-:W-:Y:S05]  /*7d50*/  @!P0 BRA `(.L_x_20) ;  /* 0xfffffffc00ec8947 */ /* 0x002fea000383ffff */
[----:B------:R-:W-:Y:S05]  /*7d60*/  BRA `(.L_x_194) ;  /* 0xffffff9800a87947 */ /* 0x000fea000383ffff */
.L_x_25:
[----:B-1----:R1:W2:Y:S02]  /*7d70*/  SYNCS.PHASECHK.TRANS64.TRYWAIT P1, [R3+URZ], R0 ;  /* 0x00000000030075a7 */ /* 0x0022a4000802017f */
[----:B--2---:R-:W-:Y:S05]  /*7d80*/  @!P1 NANOSLEEP.SYNCS 0x989680 ;  /* 0x009896800000995d */ /* 0x004fea0003900000 */
[----:B------:R-:W2:Y:S02]  /*7d90*/  @!P1 SYNCS.PHASECHK.TRANS64 P1, [R3+URZ], R0 ;  /* 0x00000000030095a7 */ /* 0x000ea4000802007f */
[----:B--2---:R-:W-:Y:S05]  /*7da0*/  @!P1 BRA `(.L_x_25) ;  /* 0xfffffffc00f09947 */ /* 0x004fea000383ffff */
[----:B------:R-:W-:Y:S05]  /*7db0*/  BRA `(.L_x_24) ;  /* 0xffffff9c001c7947 */ /* 0x000fea000383ffff */
.L_x_30:
[----:B-1----:R-:W-:-:S04]  /*7dc0*/  IMAD.U32 R5, RZ, RZ, UR4 ;  /* 0x00000004ff057e24 */ /* 0x002fc8000f8e00ff */
[----:B------:R1:W2:Y:S03]  /*7dd0*/  SYNCS.PHASECHK.TRANS64.TRYWAIT P1, [R5+URZ], R4 ;  /* 0x00000004050075a7 */ /* 0x0002a6000802017f */
[----:B--2---:R-:W-:Y:S05]  /*7de0*/  @!P1 NANOSLEEP.SYNCS 0x989680 ;  /* 0x009896800000995d */ /* 0x004fea0003900000 */
[----:B------:R-:W2:Y:S02]  /*7df0*/  @!P1 SYNCS.PHASECHK.TRANS64 P1, [R5+URZ], R4 ;  /* 0x00000004050095a7 */ /* 0x000ea4000802007f */
[----:B--2---:R-:W-:Y:S05]  /*7e00*/  @!P1 BRA `(.L_x_30) ;  /* 0xfffffffc00ec9947 */ /* 0x004fea000383ffff */
[----:B------:R-:W-:Y:S05]  /*7e10*/  BRA `(.L_x_29) ;  /* 0xffffff9c00ec7947 */ /* 0x000fea000383ffff */
.L_x_36:
[----:B0-----:R-:W-:-:S04]  /*7e20*/  IMAD.U32 R3, RZ, RZ, UR43 ;  /* 0x0000002bff037e24 */ /* 0x001fc8000f8e00ff */
[----:B------:R0:W1:Y:S03]  /*7e30*/  SYNCS.PHASECHK.TRANS64.TRYWAIT P0, [R3+URZ+0x8], R0 ;  /* 0x00000800030075a7 */ /* 0x000066000800017f */
[----:B-1----:R-:W-:Y:S05]  /*7e40*/  @!P0 NANOSLEEP.SYNCS 0x989680 ;  /* 0x009896800000895d */ /* 0x002fea0003900000 */
[----:B------:R-:W1:Y:S02]  /*7e50*/  @!P0 SYNCS.PHASECHK.TRANS64 P0, [R3+URZ+0x8], R0 ;  /* 0x00000800030085a7 */ /* 0x000e64000800007f */
[----:B-1----:R-:W-:Y:S05]  /*7e60*/  @!P0 BRA `(.L_x_36) ;  /* 0xfffffffc00ec8947 */ /* 0x002fea000383ffff */
[----:B------:R-:W-:Y:S05]  /*7e70*/  BRA `(.L_x_195) ;  /* 0xffffffa4002c7947 */ /* 0x000fea000383ffff */
.L_x_169:
[----:B------:R-:W-:Y:S01]  /*7e80*/  BSSY B1, `(.L_x_196) ;  /* 0x0000006000017945 */ /* 0x000fe20003800000 */
[----:B------:R-:W-:-:S07]  /*7e90*/  IMAD.MOV.U32 R15, RZ, RZ, -0x1 ;  /* 0xffffffffff0f7424 */ /* 0x000fce00078e00ff */
[----:B--2--5:R-:W-:Y:S05]  /*7ea0*/  WARPSYNC.COLLECTIVE R15, `(.L_x_197) ;  /* 0x000000000f0c7348 */ /* 0x024fea0003c00000 */
[----:B------:R-:W-:Y:S02]  /*7eb0*/  ELECT P6, UR62, PT ;  /* 0x00000000003e782f */ /* 0x000fe400038c0000 */
[----:B------:R-:W-:Y:S01]  /*7ec0*/  MOV R14, UR62 ;  /* 0x0000003e000e7c02 */ /* 0x000fe20008000f00 */
[----:B--2--5:R-:W-:Y:S10]  /*7ed0*/  ENDCOLLECTIVE ;  /* 0x000000000000791b */ /* 0x024ff40003800000 */
.L_x_197:
[----:B------:R-:W-:Y:S05]  /*7ee0*/  BSYNC B1 ;  /* 0x0000000000017941 */ /* 0x000fea0003800000 */
.L_x_196:
[----:B------:R-:W-:Y:S05]  /*7ef0*/  BRA `(.L_x_198) ;  /* 0xffffffec00447947 */ /* 0x000fea000383ffff */
.L_x_172:
[----:B0-----:R0:W1:Y:S02]  /*7f00*/  SYNCS.PHASECHK.TRANS64.TRYWAIT P1, [R14+URZ+0x48], R5 ;  /* 0x000048050e0075a7 */ /* 0x001064000802017f */
[----:B-1----:R-:W-:Y:S05]  /*7f10*/  @!P1 NANOSLEEP.SYNCS 0x989680 ;  /* 0x009896800000995d */ /* 0x002fea0003900000 */
[----:B------:R-:W1:Y:S02]  /*7f20*/  @!P1 SYNCS.PHASECHK.TRANS64 P1, [R14+URZ+0x48], R5 ;  /* 0x000048050e0095a7 */ /* 0x000e64000802007f */
[----:B-1----:R-:W-:Y:S05]  /*7f30*/  @!P1 BRA `(.L_x_172) ;  /* 0xfffffffc00f09947 */ /* 0x002fea000383ffff */
[----:B------:R-:W-:Y:S05]  /*7f40*/  BRA `(.L_x_199) ;  /* 0xffffffec00807947 */ /* 0x000fea000383ffff */
.L_x_181:
[----:B------:R-:W-:Y:S01]  /*7f50*/  BSSY B0, `(.L_x_200) ;  /* 0x0000006000007945 */ /* 0x000fe20003800000 */
[----:B------:R-:W-:-:S07]  /*7f60*/  IMAD.MOV.U32 R15, RZ, RZ, -0x1 ;  /* 0xffffffffff0f7424 */ /* 0x000fce00078e00ff */
[----:B--2--5:R-:W-:Y:S05]  /*7f70*/  WARPSYNC.COLLECTIVE R15, `(.L_x_201) ;  /* 0x000000000f0c7348 */ /* 0x024fea0003c00000 */
[----:B------:R-:W-:Y:S02]  /*7f80*/  ELECT P6, UR62, PT ;  /* 0x00000000003e782f */ /* 0x000fe400038c0000 */
[----:B------:R-:W-:Y:S01]  /*7f90*/  MOV R14, UR62 ;  /* 0x0000003e000e7c02 */ /* 0x000fe20008000f00 */
[----:B--2--5:R-:W-:Y:S10]  /*7fa0*/  ENDCOLLECTIVE ;  /* 0x000000000000791b */ /* 0x024ff40003800000 */
.L_x_201:
[----:B------:R-:W-:Y:S05]  /*7fb0*/  BSYNC B0 ;  /* 0x0000000000007941 */ /* 0x000fea0003800000 */
.L_x_200:
[----:B------:R-:W-:Y:S05]  /*7fc0*/  BRA `(.L_x_202) ;  /* 0xfffffff400e87947 */ /* 0x000fea000383ffff */
.L_x_185:
[----:B0-----:R0:W1:Y:S02]  /*7fd0*/  SYNCS.PHASECHK.TRANS64.TRYWAIT P0, [R7+URZ], R2 ;  /* 0x00000002070075a7 */ /* 0x001064000800017f */
[----:B-1----:R-:W-:Y:S05]  /*7fe0*/  @!P0 NANOSLEEP.SYNCS 0x989680 ;  /* 0x009896800000895d */ /* 0x002fea0003900000 */
[----:B------:R-:W1:Y:S02]  /*7ff0*/  @!P0 SYNCS.PHASECHK.TRANS64 P0, [R7+URZ], R2 ;  /* 0x00000002070085a7 */ /* 0x000e64000800007f */
[----:B-1----:R-:W-:Y:S05]  /*8000*/  @!P0 BRA `(.L_x_185) ;  /* 0xfffffffc00f08947 */ /* 0x002fea000383ffff */
[----:B------:R-:W-:Y:S05]  /*8010*/  BRA `(.L_x_203) ;  /* 0xfffffff800287947 */ /* 0x000fea000383ffff */
.L_x_186:
[----:B0-----:R0:W1:Y:S02]  /*8020*/  SYNCS.PHASECHK.TRANS64.TRYWAIT P0, [R6+URZ], R3 ;  /* 0x00000003060075a7 */ /* 0x001064000800017f */
[----:B-1----:R-:W-:Y:S05]  /*8030*/  @!P0 NANOSLEEP.SYNCS 0x989680 ;  /* 0x009896800000895d */ /* 0x002fea0003900000 */
[----:B------:R-:W1:Y:S02]  /*8040*/  @!P0 SYNCS.PHASECHK.TRANS64 P0, [R6+URZ], R3 ;  /* 0x00000003060085a7 */ /* 0x000e64000800007f */
[----:B-1----:R-:W-:Y:S05]  /*8050*/  @!P0 BRA `(.L_x_186) ;  /* 0xfffffffc00f08947 */ /* 0x002fea000383ffff */
[----:B------:R-:W-:Y:S05]  /*8060*/  BRA `(.L_x_204) ;  /* 0xfffffff800387947 */ /* 0x000fea000383ffff */
.L_x_187:
[----:B0-----:R0:W1:Y:S02]  /*8070*/  SYNCS.PHASECHK.TRANS64.TRYWAIT P0, [R7+URZ], R4 ;  /* 0x00000004070075a7 */ /* 0x001064000800017f */
[----:B-1----:R-:W-:Y:S05]  /*8080*/  @!P0 NANOSLEEP.SYNCS 0x989680 ;  /* 0x009896800000895d */ /* 0x002fea0003900000 */
[----:B------:R-:W1:Y:S02]  /*8090*/  @!P0 SYNCS.PHASECHK.TRANS64 P0, [R7+URZ], R4 ;  /* 0x00000004070085a7 */ /* 0x000e64000800007f */
[----:B-1----:R-:W-:Y:S05]  /*80a0*/  @!P0 BRA `(.L_x_187) ;  /* 0xfffffffc00f08947 */ /* 0x002fea000383ffff */
[----:B------:R-:W-:Y:S05]  /*80b0*/  BRA `(.L_x_205) ;  /* 0xfffffff800487947 */ /* 0x000fea000383ffff */
.L_x_188:
[----:B0-----:R0:W1:Y:S02]  /*80c0*/  SYNCS.PHASECHK.TRANS64.TRYWAIT P0, [R6+URZ], R3 ;  /* 0x00000003060075a7 */ /* 0x001064000800017f */
[----:B-1----:R-:W-:Y:S05]  /*80d0*/  @!P0 NANOSLEEP.SYNCS 0x989680 ;  /* 0x009896800000895d */ /* 0x002fea0003900000 */
[----:B------:R-:W1:Y:S02]  /*80e0*/  @!P0 SYNCS.PHASECHK.TRANS64 P0, [R6+URZ], R3 ;  /* 0x00000003060085a7 */ /* 0x000e64000800007f */
[----:B-1----:R-:W-:Y:S05]  /*80f0*/  @!P0 BRA `(.L_x_188) ;  /* 0xfffffffc00f08947 */ /* 0x002fea000383ffff */
[----:B------:R-:W-:Y:S05]  /*8100*/  BRA `(.L_x_206) ;  /* 0xfffffff800587947 */ /* 0x000fea000383ffff */
.L_x_189:
[----:B0-----:R0:W1:Y:S02]  /*8110*/  SYNCS.PHASECHK.TRANS64.TRYWAIT P0, [R7+URZ], R4 ;  /* 0x00000004070075a7 */ /* 0x001064000800017f */
[----:B-1----:R-:W-:Y:S05]  /*8120*/  @!P0 NANOSLEEP.SYNCS 0x989680 ;  /* 0x009896800000895d */ /* 0x002fea0003900000 */
[----:B------:R-:W1:Y:S02]  /*8130*/  @!P0 SYNCS.PHASECHK.TRANS64 P0, [R7+URZ], R4 ;  /* 0x00000004070085a7 */ /* 0x000e64000800007f */
[----:B-1----:R-:W-:Y:S05]  /*8140*/  @!P0 BRA `(.L_x_189) ;  /* 0xfffffffc00f08947 */ /* 0x002fea000383ffff */
[----:B------:R-:W-:Y:S05]  /*8150*/  BRA `(.L_x_207) ;  /* 0xfffffff800687947 */ /* 0x000fea000383ffff */
.L_x_190:
[----:B0-----:R0:W1:Y:S02]  /*8160*/  SYNCS.PHASECHK.TRANS64.TRYWAIT P0, [R6+URZ], R3 ;  /* 0x00000003060075a7 */ /* 0x001064000800017f */
[----:B-1----:R-:W-:Y:S05]  /*8170*/  @!P0 NANOSLEEP.SYNCS 0x989680 ;  /* 0x009896800000895d */ /* 0x002fea0003900000 */
[----:B------:R-:W1:Y:S02]  /*8180*/  @!P0 SYNCS.PHASECHK.TRANS64 P0, [R6+URZ], R3 ;  /* 0x00000003060085a7 */ /* 0x000e64000800007f */
[----:B-1----:R-:W-:Y:S05]  /*8190*/  @!P0 BRA `(.L_x_190) ;  /* 0xfffffffc00f08947 */ /* 0x002fea000383ffff */
[----:B------:R-:W-:Y:S05]  /*81a0*/  BRA `(.L_x_208) ;  /* 0xfffffff800787947 */ /* 0x000fea000383ffff */
.L_x_191:
[----:B0-----:R0:W1:Y:S02]  /*81b0*/  SYNCS.PHASECHK.TRANS64.TRYWAIT P0, [R7+URZ], R4 ;  /* 0x00000004070075a7 */ /* 0x001064000800017f */
[----:B-1----:R-:W-:Y:S05]  /*81c0*/  @!P0 NANOSLEEP.SYNCS 0x989680 ;  /* 0x009896800000895d */ /* 0x002fea0003900000 */
[----:B------:R-:W1:Y:S02]  /*81d0*/  @!P0 SYNCS.PHASECHK.TRANS64 P0, [R7+URZ], R4 ;  /* 0x00000004070085a7 */ /* 0x000e64000800007f */
[----:B-1----:R-:W-:Y:S05]  /*81e0*/  @!P0 BRA `(.L_x_191) ;  /* 0xfffffffc00f08947 */ /* 0x002fea000383ffff */
[----:B------:R-:W-:Y:S05]  /*81f0*/  BRA `(.L_x_209) ;  /* 0xfffffff800887947 */ /* 0x000fea000383ffff */
.L_x_192:
[----:B-1----:R1:W3:Y:S02]  /*8200*/  SYNCS.PHASECHK.TRANS64.TRYWAIT P0, [R6+URZ], R3 ;  /* 0x00000003060075a7 */ /* 0x0022e4000800017f */
[----:B---3--:R-:W-:Y:S05]  /*8210*/  @!P0 NANOSLEEP.SYNCS 0x989680 ;  /* 0x009896800000895d */ /* 0x008fea0003900000 */
[----:B------:R-:W3:Y:S02]  /*8220*/  @!P0 SYNCS.PHASECHK.TRANS64 P0, [R6+URZ], R3 ;  /* 0x00000003060085a7 */ /* 0x000ee4000800007f */
[----:B---3--:R-:W-:Y:S05]  /*8230*/  @!P0 BRA `(.L_x_192) ;  /* 0xfffffffc00f08947 */ /* 0x008fea000383ffff */
[----:B------:R-:W-:Y:S05]  /*8240*/  BRA `(.L_x_210) ;  /* 0xfffffff800907947 */ /* 0x000fea000383ffff */
.L_x_211:
[----:B------:R-:W-:-:S00]  /*8250*/  BRA `(.L_x_211) ;  /* 0xfffffffc00fc7947 */ /* 0x000fc0000383ffff */
[----:B------:R-:W-:-:S00]  /*8260*/  NOP ;  /* 0x0000000000007918 */ /* 0x000fc00000000000 */
        /* <DEDUP_REMOVED lines=9> */
.L_x_212:


//--------------------- .nv.global.init           --------------------------
	.section	.nv.global.init,"aw",@progbits
.nv.global.init:
	.type		$str$22,@object
	.size		$str$22,($str$23 - $str$22)
$str$22:
        /*0000*/ 	.byte	0x6b, 0x5f, 0x74, 0x69, 0x6c, 0x65, 0x5f, 0x63, 0x6f, 0x75, 0x6e, 0x74, 0x20, 0x3e, 0x3d, 0x20
        /*0010*/ 	.byte	0x31, 0x00
	.type		$str$23,@object
	.size		$str$23,(__unnamed_1 - $str$23)
$str$23:
        /*0012*/ 	.byte	0x2f, 0x74, 0x6d, 0x70, 0x2f, 0x63, 0x75, 0x74, 0x6c, 0x61, 0x73, 0x73, 0x5f, 0x73, 0x77, 0x65
        /*0022*/ 	.byte	0x65, 0x70, 0x5f, 0x73, 0x72, 0x63, 0x2f, 0x69, 0x6e, 0x63, 0x6c, 0x75, 0x64, 0x65, 0x2f, 0x63
        /*0032*/ 	.byte	0x75, 0x74, 0x6c, 0x61, 0x73, 0x73, 0x2f, 0x67, 0x65, 0x6d, 0x6d, 0x2f, 0x63, 0x6f, 0x6c, 0x6c
        /*0042*/ 	.byte	0x65, 0x63, 0x74, 0x69, 0x76, 0x65, 0x2f, 0x73, 0x6d, 0x39, 0x30, 0x5f, 0x6d, 0x6d, 0x61, 0x5f
        /*0052*/ 	.byte	0x74, 0x6d, 0x61, 0x5f, 0x67, 0x6d, 0x6d, 0x61, 0x5f, 0x73, 0x73, 0x5f, 0x77, 0x61, 0x72, 0x70
        /*0062*/ 	.byte	0x73, 0x70, 0x65, 0x63, 0x69, 0x61, 0x6c, 0x69, 0x7a, 0x65, 0x64, 0x2e, 0x68, 0x70, 0x70, 0x00
	.type		__unnamed_1,@object
	.size		__unnamed_1,(.L_0 - __unnamed_1)
__unnamed_1:
        /*0072*/ 	.byte	0x76, 0x6f, 0x69, 0x64, 0x20, 0x63, 0x75, 0x74, 0x6c, 0x61, 0x73, 0x73, 0x3a, 0x3a, 0x67, 0x65
        /* <DEDUP_REMOVED lines=180> */
        /*0bc2*/ 	.byte	0x00
.L_0:


//--------------------- .nv.shared._ZN7cutlass13device_kernelINS_4gemm6kernel13GemmUniversalIN4cute5tupleIJiiiiEEENS1_10collective13CollectiveMmaINS1_34MainloopSm90TmaGmmaWarpSpecializedILi9ENS5_IJNS4_1CILi1EEENSA_ILi2EEESB_EEENS1_32KernelTmaWarpSpecializedPingpongEEENS5_IJNSA_ILi64EEENSA_ILi128EEESG_EEENS_6half_tENS5_IJlSB_lEEESJ_SK_NS4_8TiledMMAINS4_8MMA_AtomIJNS4_4SM904GMMA26MMA_64x128x16_F32F16F16_SSILNSO_5MajorE0ELSQ_0ELNSO_7ScaleInE1ELSR_1EEEEEENS4_6LayoutINS5_IJSB_SB_SB_EEENS5_IJNSA_ILi0EEESW_SW_EEEEENS5_IJNS4_10UnderscoreESZ_SZ_EEEEENS4_23SM90_TMA_LOAD_MULTICASTENS4_14ComposedLayoutINS4_7SwizzleILi3ELi4ELi3EEENS4_18smem_ptr_flag_bitsILi16EEENSU_INS5_IJNSA_ILi8EEESG_EEENS5_IJSG_SB_EEEEEEEvNS4_8identityENS4_13SM90_TMA_LOADES1C_vS1D_EENS_8epilogue10collective6detail29Sm90TmaWarpSpecializedAdapterINS1H_15DefaultEpilogueISJ_SK_SK_NS1G_6thread17LinearCombinationISJ_Li1EffLNS1L_9ScaleType4KindE0ELNS_15FloatRoundStyleE2ESJ_EENS1_15EpilogueDefaultEEEEEvvEEEEvNT_6ParamsE --------------------------
	.section	.nv.shared._ZN7cutlass13device_kernelINS_4gemm6kernel13GemmUniversalIN4cute5tupleIJiiiiEEENS1_10collective13CollectiveMmaINS1_34MainloopSm90TmaGmmaWarpSpecializedILi9ENS5_IJNS4_1CILi1EEENSA_ILi2EEESB_EEENS1_32KernelTmaWarpSpecializedPingpongEEENS5_IJNSA_ILi64EEENSA_ILi128EEESG_EEENS_6half_tENS5_IJlSB_lEEESJ_SK_NS4_8TiledMMAINS4_8MMA_AtomIJNS4_4SM904GMMA26MMA_64x128x16_F32F16F16_SSILNSO_5MajorE0ELSQ_0ELNSO_7ScaleInE1ELSR_1EEEEEENS4_6LayoutINS5_IJSB_SB_SB_EEENS5_IJNSA_ILi0EEESW_SW_EEEEENS5_IJNS4_10UnderscoreESZ_SZ_EEEEENS4_23SM90_TMA_LOAD_MULTICASTENS4_14ComposedLayoutINS4_7SwizzleILi3ELi4ELi3EEENS4_18smem_ptr_flag_bitsILi16EEENSU_INS5_IJNSA_ILi8EEESG_EEENS5_IJSG_SB_EEEEEEEvNS4_8identityENS4_13SM90_TMA_LOADES1C_vS1D_EENS_8epilogue10collective6detail29Sm90TmaWarpSpecializedAdapterINS1H_15DefaultEpilogueISJ_SK_SK_NS1G_6thread17LinearCombinationISJ_Li1EffLNS1L_9ScaleType4KindE0ELNS_15FloatRoundStyleE2ESJ_EENS1_15EpilogueDefaultEEEEEvvEEEEvNT_6ParamsE,"aw",@nobits
	.sectionflags	@""
	.align	16
	.zero		1024


//--------------------- .nv.shared.reserved.0     --------------------------
	.section	.nv.shared.reserved.0,"aw",@nobits
	.weak		__nv_reservedSMEM_offset_0_alias
	.size		__nv_reservedSMEM_offset_0_alias, 0, 0
	.other		__nv_reservedSMEM_offset_0_alias,@"STO_CUDA_RESERVED_SHARED STV_DEFAULT"
__nv_reservedSMEM_offset_0_alias:
	.zero		0


//--------------------- .nv.global                --------------------------
	.section	.nv.global,"aw",@nobits
.nv.global:
	.type		_ZN39_INTERNAL_c0739b1d_4_k_cu_f2947a64_25654cute1_E,@object
	.size		_ZN39_INTERNAL_c0739b1d_4_k_cu_f2947a64_25654cute1_E,(_ZN39_INTERNAL_c0739b1d_4_k_cu_f2947a64_25654cuda3std3__45__cpo6cbeginE - _ZN39_INTERNAL_c0739b1d_4_k_cu_f2947a64_25654cute1_E)
_ZN39_INTERNAL_c0739b1d_4_k_cu_f2947a64_25654cute1_E:
	.zero		1
	.type		_ZN39_INTERNAL_c0739b1d_4_k_cu_f2947a64_25654cuda3std3__45__cpo6cbeginE,@object
	.size		_ZN39_INTERNAL_c0739b1d_4_k_cu_f2947a64_25654cuda3std3__45__cpo6cbeginE,(_ZN39_INTERNAL_c0739b1d_4_k_cu_f2947a64_25654cuda3std3__48in_placeE - _ZN39_INTERNAL_c0739b1d_4_k_cu_f2947a64_25654cuda3std3__45__cpo6cbeginE)
_ZN39_INTERNAL_c0739b1d_4_k_cu_f2947a64_25654cuda3std3__45__cpo6cbeginE:
	.zero		1
	.type		_ZN39_INTERNAL_c0739b1d_4_k_cu_f2947a64_25654cuda3std3__48in_placeE,@object
	.size		_ZN39_INTERNAL_c0739b1d_4_k_cu_f2947a64_25654cuda3std3__48in_placeE,(_ZN39_INTERNAL_c0739b1d_4_k_cu_f2947a64_25654cuda3std6ranges3__45__cpo9iter_moveE - _ZN39_INTERNAL_c0739b1d_4_k_cu_f2947a64_25654cuda3std3__48in_placeE)
_ZN39_INTERNAL_c0739b1d_4_k_cu_f2947a64_25654cuda3std3__48in_placeE:
	.zero		1
	.type		_ZN39_INTERNAL_c0739b1d_4_k_cu_f2947a64_25654cuda3std6ranges3__45__cpo9iter_moveE,@object
	.size		_ZN39_INTERNAL_c0739b1d_4_k_cu_f2947a64_25654cuda3std6ranges3__45__cpo9iter_moveE,(_ZN39_INTERNAL_c0739b1d_4_k_cu_f2947a64_25654cuda3std3__45__cpo5beginE - _ZN39_INTERNAL_c0739b1d_4_k_cu_f2947a64_25654cuda3std6ranges3__45__cpo9iter_moveE)
_ZN39_INTERNAL_c0739b1d_4_k_cu_f2947a64_25654cuda3std6ranges3__45__cpo9iter_moveE:
	.zero		1
	.type		_ZN39_INTERNAL_c0739b1d_4_k_cu_f2947a64_25654cuda3std3__45__cpo5beginE,@object
	.size		_ZN39_INTERNAL_c0739b1d_4_k_cu_f2947a64_25654cuda3std3__45__cpo5beginE,(_ZN39_INTERNAL_c0739b1d_4_k_cu_f2947a64_25654cuda3std3__441_GLOBAL__N__c0739b1d_4_k_cu_f2947a64_25656ignoreE - _ZN39_INTERNAL_c0739b1d_4_k_cu_f2947a64_25654cuda3std3__45__cpo5beginE)
_ZN39_INTERNAL_c0739b1d_4_k_cu_f2947a64_25654cuda3std3__45__cpo5beginE:
	.zero		1
	.type		_ZN39_INTERNAL_c0739b1d_4_k_cu_f2947a64_25654cuda3std3__441_GLOBAL__N__c0739b1d_4_k_cu_f2947a64_25656ignoreE,@object
	.size		_ZN39_INTERNAL_c0739b1d_4_k_cu_f2947a64_25654cuda3std3__441_GLOBAL__N__c0739b1d_4_k_cu_f2947a64_25656ignoreE,(_ZN39_INTERNAL_c0739b1d_4_k_cu_f2947a64_25654cute7productE - _ZN39_INTERNAL_c0739b1d_4_k_cu_f2947a64_25654cuda3std3__441_GLOBAL__N__c0739b1d_4_k_cu_f2947a64_25656ignoreE)
_ZN39_INTERNAL_c0739b1d_4_k_cu_f2947a64_25654cuda3std3__441_GLOBAL__N__c0739b1d_4_k_cu_f2947a64_25656ignoreE:
	.zero		1
	.type		_ZN39_INTERNAL_c0739b1d_4_k_cu_f2947a64_25654cute7productE,@object
	.size		_ZN39_INTERNAL_c0739b1d_4_k_cu_f2947a64_25654cute7productE,(_ZN39_INTERNAL_c0739b1d_4_k_cu_f2947a64_25654cuda3std3__45__cpo3endE - _ZN39_INTERNAL_c0739b1d_4_k_cu_f2947a64_25654cute7productE)
_ZN39_INTERNAL_c0739b1d_4_k_cu_f2947a64_25654cute7productE:
	.zero		1
	.type		_ZN39_INTERNAL_c0739b1d_4_k_cu_f2947a64_25654cuda3std3__45__cpo3endE,@object
	.size		_ZN39_INTERNAL_c0739b1d_4_k_cu_f2947a64_25654cuda3std3__45__cpo3endE,(_ZN39_INTERNAL_c0739b1d_4_k_cu_f2947a64_25654cuda3std3__419piecewise_constructE - _ZN39_INTERNAL_c0739b1d_4_k_cu_f2947a64_25654cuda3std3__45__cpo3endE)
_ZN39_INTERNAL_c0739b1d_4_k_cu_f2947a64_25654cuda3std3__45__cpo3endE:
	.zero		1
	.type		_ZN39_INTERNAL_c0739b1d_4_k_cu_f2947a64_25654cuda3std3__419piecewise_constructE,@object
	.size		_ZN39_INTERNAL_c0739b1d_4_k_cu_f2947a64_25654cuda3std3__419piecewise_constructE,(_ZN39_INTERNAL_c0739b1d_4_k_cu_f2947a64_25654cuda3std3__45__cpo4cendE - _ZN39_INTERNAL_c0739b1d_4_k_cu_f2947a64_25654cuda3std3__419piecewise_constructE)
_ZN39_INTERNAL_c0739b1d_4_k_cu_f2947a64_25654cuda3std3__419piecewise_constructE:
	.zero		1
	.type		_ZN39_INTERNAL_c0739b1d_4_k_cu_f2947a64_25654cuda3std3__45__cpo4cendE,@object
	.size		_ZN39_INTERNAL_c0739b1d_4_k_cu_f2947a64_25654cuda3std3__45__cpo4cendE,(_ZN39_INTERNAL_c0739b1d_4_k_cu_f2947a64_25654cuda3std6ranges3__45__cpo4swapE - _ZN39_INTERNAL_c0739b1d_4_k_cu_f2947a64_25654cuda3std3__45__cpo4cendE)
_ZN39_INTERNAL_c0739b1d_4_k_cu_f2947a64_25654cuda3std3__45__cpo4cendE:
	.zero		1
	.type		_ZN39_INTERNAL_c0739b1d_4_k_cu_f2947a64_25654cuda3std6ranges3__45__cpo4swapE,@object
	.size		_ZN39_INTERNAL_c0739b1d_4_k_cu_f2947a64_25654cuda3std6ranges3__45__cpo4swapE,(.L_8 - _ZN39_INTERNAL_c0739b1d_4_k_cu_f2947a64_25654cuda3std6ranges3__45__cpo4swapE)
_ZN39_INTERNAL_c0739b1d_4_k_cu_f2947a64_25654cuda3std6ranges3__45__cpo4swapE:
	.zero		1
.L_8:


//--------------------- .nv.constant0._ZN7cutlass13device_kernelINS_4gemm6kernel13GemmUniversalIN4cute5tupleIJiiiiEEENS1_10collective13CollectiveMmaINS1_34MainloopSm90TmaGmmaWarpSpecializedILi9ENS5_IJNS4_1CILi1EEENSA_ILi2EEESB_EEENS1_32KernelTmaWarpSpecializedPingpongEEENS5_IJNSA_ILi64EEENSA_ILi128EEESG_EEENS_6half_tENS5_IJlSB_lEEESJ_SK_NS4_8TiledMMAINS4_8MMA_AtomIJNS4_4SM904GMMA26MMA_64x128x16_F32F16F16_SSILNSO_5MajorE0ELSQ_0ELNSO_7ScaleInE1ELSR_1EEEEEENS4_6LayoutINS5_IJSB_SB_SB_EEENS5_IJNSA_ILi0EEESW_SW_EEEEENS5_IJNS4_10UnderscoreESZ_SZ_EEEEENS4_23SM90_TMA_LOAD_MULTICASTENS4_14ComposedLayoutINS4_7SwizzleILi3ELi4ELi3EEENS4_18smem_ptr_flag_bitsILi16EEENSU_INS5_IJNSA_ILi8EEESG_EEENS5_IJSG_SB_EEEEEEEvNS4_8identityENS4_13SM90_TMA_LOADES1C_vS1D_EENS_8epilogue10collective6detail29Sm90TmaWarpSpecializedAdapterINS1H_15DefaultEpilogueISJ_SK_SK_NS1G_6thread17LinearCombinationISJ_Li1EffLNS1L_9ScaleType4KindE0ELNS_15FloatRoundStyleE2ESJ_EENS1_15EpilogueDefaultEEEEEvvEEEEvNT_6ParamsE --------------------------
	.section	.nv.constant0._ZN7cutlass13device_kernelINS_4gemm6kernel13GemmUniversalIN4cute5tupleIJiiiiEEENS1_10collective13CollectiveMmaINS1_34MainloopSm90TmaGmmaWarpSpecializedILi9ENS5_IJNS4_1CILi1EEENSA_ILi2EEESB_EEENS1_32KernelTmaWarpSpecializedPingpongEEENS5_IJNSA_ILi64EEENSA_ILi128EEESG_EEENS_6half_tENS5_IJlSB_lEEESJ_SK_NS4_8TiledMMAINS4_8MMA_AtomIJNS4_4SM904GMMA26MMA_64x128x16_F32F16F16_SSILNSO_5MajorE0ELSQ_0ELNSO_7ScaleInE1ELSR_1EEEEEENS4_6LayoutINS5_IJSB_SB_SB_EEENS5_IJNSA_ILi0EEESW_SW_EEEEENS5_IJNS4_10UnderscoreESZ_SZ_EEEEENS4_23SM90_TMA_LOAD_MULTICASTENS4_14ComposedLayoutINS4_7SwizzleILi3ELi4ELi3EEENS4_18smem_ptr_flag_bitsILi16EEENSU_INS5_IJNSA_ILi8EEESG_EEENS5_IJSG_SB_EEEEEEEvNS4_8identityENS4_13SM90_TMA_LOADES1C_vS1D_EENS_8epilogue10collective6detail29Sm90TmaWarpSpecializedAdapterINS1H_15DefaultEpilogueISJ_SK_SK_NS1G_6thread17LinearCombinationISJ_Li1EffLNS1L_9ScaleType4KindE0ELNS_15FloatRoundStyleE2ESJ_EENS1_15EpilogueDefaultEEEEEvvEEEEvNT_6ParamsE,"a",@progbits
	.sectionflags	@""
	.align	4
.nv.constant0._ZN7cutlass13device_kernelINS_4gemm6kernel13GemmUniversalIN4cute5tupleIJiiiiEEENS1_10collective13CollectiveMmaINS1_34MainloopSm90TmaGmmaWarpSpecializedILi9ENS5_IJNS4_1CILi1EEENSA_ILi2EEESB_EEENS1_32KernelTmaWarpSpecializedPingpongEEENS5_IJNSA_ILi64EEENSA_ILi128EEESG_EEENS_6half_tENS5_IJlSB_lEEESJ_SK_NS4_8TiledMMAINS4_8MMA_AtomIJNS4_4SM904GMMA26MMA_64x128x16_F32F16F16_SSILNSO_5MajorE0ELSQ_0ELNSO_7ScaleInE1ELSR_1EEEEEENS4_6LayoutINS5_IJSB_SB_SB_EEENS5_IJNSA_ILi0EEESW_SW_EEEEENS5_IJNS4_10UnderscoreESZ_SZ_EEEEENS4_23SM90_TMA_LOAD_MULTICASTENS4_14ComposedLayoutINS4_7SwizzleILi3ELi4ELi3EEENS4_18smem_ptr_flag_bitsILi16EEENSU_INS5_IJNSA_ILi8EEESG_EEENS5_IJSG_SB_EEEEEEEvNS4_8identityENS4_13SM90_TMA_LOADES1C_vS1D_EENS_8epilogue10collective6detail29Sm90TmaWarpSpecializedAdapterINS1H_15DefaultEpilogueISJ_SK_SK_NS1G_6thread17LinearCombinationISJ_Li1EffLNS1L_9ScaleType4KindE0ELNS_15FloatRoundStyleE2ESJ_EENS1_15EpilogueDefaultEEEEEvvEEEEvNT_6ParamsE:
	.zero		1664


//--------------------- SYMBOLS --------------------------

	.type		.nv.reservedSmem.offset0,@object
	.size		.nv.reservedSmem.offset0,0x4
	.type		__assertfail,@function
